def matmul_kernel(
    a_ptr,
    b_ptr,
    c_ptr,
    M,
    N,
    K,
    stride_am,
    stride_ak,
    stride_bk,
    stride_bn,
    stride_cm,
    stride_cn,
    BLOCK_M: tl.constexpr,
    BLOCK_N: tl.constexpr,
    BLOCK_K: tl.constexpr,
    GROUP_M: tl.constexpr,
):
    pid = tl.program_id(axis=0)
    num_pid_m = tl.cdiv(M, BLOCK_M)
    num_pid_n = tl.cdiv(N, BLOCK_N)
    num_pid_in_group = GROUP_M * num_pid_n
    group_id = pid // num_pid_in_group
    first_pid_m = group_id * GROUP_M
    group_size_m = min(num_pid_m - first_pid_m, GROUP_M)
    pid_m = first_pid_m + ((pid % num_pid_in_group) % group_size_m)
    pid_n = (pid % num_pid_in_group) // group_size_m

    offs_am = (pid_m * BLOCK_M + tl.arange(0, BLOCK_M)) % M
    offs_bn = (pid_n * BLOCK_N + tl.arange(0, BLOCK_N)) % N
    offs_k = tl.arange(0, BLOCK_K)
    a_ptrs = a_ptr + offs_am[:, None] * stride_am + offs_k[None, :] * stride_ak
    b_ptrs = b_ptr + offs_k[:, None] * stride_bk + offs_bn[None, :] * stride_bn

    acc = tl.zeros((BLOCK_M, BLOCK_N), dtype=tl.float32)
    for kk in range(0, tl.cdiv(K, BLOCK_K)):
        a = tl.load(a_ptrs, mask=offs_k[None, :] < K - kk * BLOCK_K, other=0.0)
        b = tl.load(b_ptrs, mask=offs_k[:, None] < K - kk * BLOCK_K, other=0.0)
        acc = tl.dot(a, b, acc)
        a_ptrs += BLOCK_K * stride_ak
        b_ptrs += BLOCK_K * stride_bk

    c = acc.to(c_ptr.dtype.element_ty)
    offs_cm = pid_m * BLOCK_M + tl.arange(0, BLOCK_M)
    offs_cn = pid_n * BLOCK_N + tl.arange(0, BLOCK_N)
    c_ptrs = c_ptr + offs_cm[:, None] * stride_cm + offs_cn[None, :] * stride_cn
    mask = (offs_cm[:, None] < M) & (offs_cn[None, :] < N)
    tl.store(c_ptrs, c, mask=mask)

# config = {"BLOCK_K": 32, "BLOCK_M": 64, "BLOCK_N": 64, "GROUP_M": 4, "arch": "sm_100", "dtype": "fp32", "num_ctas": 1, "num_stages": 3, "num_warps": 4}
# arch = sm_100


// ===== COMPILED SASS (sm_100a) =====

	.target	sm_100a

	.elftype	@"ET_EXEC"


//--------------------- .note.nv.tkinfo           --------------------------
	.section	.note.nv.tkinfo,"",@"SHT_NOTE"
	.sectionflags	@"SHF_NOTE_NV_TKINFO"
	.tkinfo
        /*0018*/ 	.word	0x00000081
        /*0030*/ 	.string	""
        /*0030*/ 	.string	"ptxas-blackwell"
        /*0030*/ 	.string	"Cuda compilation tools, release 12.9, V12.9.86"
        /*0030*/ 	.string	"Build cuda_12.9.r12.9/compiler.36037853_0"
        /*0030*/ 	.string	"-v  -suppress-debug-info  -lineinfo  -arch sm_100a "



//--------------------- .note.nv.cuver            --------------------------
	.section	.note.nv.cuver,"",@"SHT_NOTE"
	.sectionflags	@"SHF_NOTE_NV_CUVER"
        /*0018*/ 	.short	0x0001
        /*001a*/ 	.short	0x0064
        /*001c*/ 	.short	0x0001
        /*001e*/ 	.short	0x0000
        /*0020*/ 	.short	0x0001
        /*0022*/ 	.short	0x0000


//--------------------- .nv.info                  --------------------------
	.section	.nv.info,"",@"SHT_CUDA_INFO"
	.align	4


	//----- nvinfo : EIATTR_REGCOUNT
	.align		4
        /*0000*/ 	.byte	0x04, 0x2f
        /*0002*/ 	.short	(.L_4 - .L_3)
	.align		4
.L_3:
        /*0004*/ 	.word	index@(matmul_kernel)
        /*0008*/ 	.word	0x00000097


	//----- nvinfo : EIATTR_FRAME_SIZE
	.align		4
.L_4:
        /*000c*/ 	.byte	0x04, 0x11
        /*000e*/ 	.short	(.L_6 - .L_5)
	.align		4
.L_5:
        /*0010*/ 	.word	index@($__internal_2_$__cuda_sm10x_tcgen05_guardrail_trap_unallocated_columns_being_dealloced)
        /*0014*/ 	.word	0x00000000


	//----- nvinfo : EIATTR_FRAME_SIZE
	.align		4
.L_6:
        /*0018*/ 	.byte	0x04, 0x11
        /*001a*/ 	.short	(.L_8 - .L_7)
	.align		4
.L_7:
        /*001c*/ 	.word	index@($__internal_1_$__cuda_sm10x_tcgen05_guardrail_trap_phase_invalid_during_alloc)
        /*0020*/ 	.word	0x00000000


	//----- nvinfo : EIATTR_FRAME_SIZE
	.align		4
.L_8:
        /*0024*/ 	.byte	0x04, 0x11
        /*0026*/ 	.short	(.L_10 - .L_9)
	.align		4
.L_9:
        /*0028*/ 	.word	index@($__internal_0_$__cuda_sm10x_tcgen05_guardrail_trap_col_being_dealloced_not_returned_by_alloc)
        /*002c*/ 	.word	0x00000000


	//----- nvinfo : EIATTR_FRAME_SIZE
	.align		4
.L_10:
        /*0030*/ 	.byte	0x04, 0x11
        /*0032*/ 	.short	(.L_12 - .L_11)
	.align		4
.L_11:
        /*0034*/ 	.word	index@(matmul_kernel)
        /*0038*/ 	.word	0x00000000


	//----- nvinfo : EIATTR_MIN_STACK_SIZE
	.align		4
.L_12:
        /*003c*/ 	.byte	0x04, 0x12
        /*003e*/ 	.short	(.L_14 - .L_13)
	.align		4
.L_13:
        /*0040*/ 	.word	index@(matmul_kernel)
        /*0044*/ 	.word	0x00000000
.L_14:


//--------------------- .nv.info.matmul_kernel    --------------------------
	.section	.nv.info.matmul_kernel,"",@"SHT_CUDA_INFO"
	.sectionflags	@""
	.align	4


	//----- nvinfo : EIATTR_CUDA_API_VERSION
	.align		4
        /*0000*/ 	.byte	0x04, 0x37
        /*0002*/ 	.short	(.L_16 - .L_15)
.L_15:
        /*0004*/ 	.word	0x00000081


	//----- nvinfo : EIATTR_KPARAM_INFO
	.align		4
.L_16:
        /*0008*/ 	.byte	0x04, 0x17
        /*000a*/ 	.short	(.L_18 - .L_17)
.L_17:
        /*000c*/ 	.word	0x00000000
        /*0010*/ 	.short	0x000d
        /*0012*/ 	.short	0x0048
        /*0014*/ 	.byte	0x00, 0xf4, 0x21, 0x00


	//----- nvinfo : EIATTR_KPARAM_INFO
	.align		4
.L_18:
        /*0018*/ 	.byte	0x04, 0x17
        /*001a*/ 	.short	(.L_20 - .L_19)
.L_19:
        /*001c*/ 	.word	0x00000000
        /*0020*/ 	.short	0x000c
        /*0022*/ 	.short	0x0040
        /*0024*/ 	.byte	0x00, 0xf4, 0x21, 0x00


	//----- nvinfo : EIATTR_KPARAM_INFO
	.align		4
.L_20:
        /*0028*/ 	.byte	0x04, 0x17
        /*002a*/ 	.short	(.L_22 - .L_21)
.L_21:
        /*002c*/ 	.word	0x00000000
        /*0030*/ 	.short	0x000b
        /*0032*/ 	.short	0x0038
        /*0034*/ 	.byte	0x00, 0xf0, 0x11, 0x00


	//----- nvinfo : EIATTR_KPARAM_INFO
	.align		4
.L_22:
        /*0038*/ 	.byte	0x04, 0x17
        /*003a*/ 	.short	(.L_24 - .L_23)
.L_23:
        /*003c*/ 	.word	0x00000000
        /*0040*/ 	.short	0x000a
        /*0042*/ 	.short	0x0034
        /*0044*/ 	.byte	0x00, 0xf0, 0x11, 0x00


	//----- nvinfo : EIATTR_KPARAM_INFO
	.align		4
.L_24:
        /*0048*/ 	.byte	0x04, 0x17
        /*004a*/ 	.short	(.L_26 - .L_25)
.L_25:
        /*004c*/ 	.word	0x00000000
        /*0050*/ 	.short	0x0009
        /*0052*/ 	.short	0x0030
        /*0054*/ 	.byte	0x00, 0xf0, 0x11, 0x00


	//----- nvinfo : EIATTR_KPARAM_INFO
	.align		4
.L_26:
        /*0058*/ 	.byte	0x04, 0x17
        /*005a*/ 	.short	(.L_28 - .L_27)
.L_27:
        /*005c*/ 	.word	0x00000000
        /*0060*/ 	.short	0x0008
        /*0062*/ 	.short	0x002c
        /*0064*/ 	.byte	0x00, 0xf0, 0x11, 0x00


	//----- nvinfo : EIATTR_KPARAM_INFO
	.align		4
.L_28:
        /*0068*/ 	.byte	0x04, 0x17
        /*006a*/ 	.short	(.L_30 - .L_29)
.L_29:
        /*006c*/ 	.word	0x00000000
        /*0070*/ 	.short	0x0007
        /*0072*/ 	.short	0x0028
        /*0074*/ 	.byte	0x00, 0xf0, 0x11, 0x00


	//----- nvinfo : EIATTR_KPARAM_INFO
	.align		4
.L_30:
        /*0078*/ 	.byte	0x04, 0x17
        /*007a*/ 	.short	(.L_32 - .L_31)
.L_31:
        /*007c*/ 	.word	0x00000000
        /*0080*/ 	.short	0x0006
        /*0082*/ 	.short	0x0024
        /*0084*/ 	.byte	0x00, 0xf0, 0x11, 0x00


	//----- nvinfo : EIATTR_KPARAM_INFO
	.align		4
.L_32:
        /*0088*/ 	.byte	0x04, 0x17
        /*008a*/ 	.short	(.L_34 - .L_33)
.L_33:
        /*008c*/ 	.word	0x00000000
        /*0090*/ 	.short	0x0005
        /*0092*/ 	.short	0x0020
        /*0094*/ 	.byte	0x00, 0xf0, 0x11, 0x00


	//----- nvinfo : EIATTR_KPARAM_INFO
	.align		4
.L_34:
        /*0098*/ 	.byte	0x04, 0x17
        /*009a*/ 	.short	(.L_36 - .L_35)
.L_35:
        /*009c*/ 	.word	0x00000000
        /*00a0*/ 	.short	0x0004
        /*00a2*/ 	.short	0x001c
        /*00a4*/ 	.byte	0x00, 0xf0, 0x11, 0x00


	//----- nvinfo : EIATTR_KPARAM_INFO
	.align		4
.L_36:
        /*00a8*/ 	.byte	0x04, 0x17
        /*00aa*/ 	.short	(.L_38 - .L_37)
.L_37:
        /*00ac*/ 	.word	0x00000000
        /*00b0*/ 	.short	0x0003
        /*00b2*/ 	.short	0x0018
        /*00b4*/ 	.byte	0x00, 0xf0, 0x11, 0x00


	//----- nvinfo : EIATTR_KPARAM_INFO
	.align		4
.L_38:
        /*00b8*/ 	.byte	0x04, 0x17
        /*00ba*/ 	.short	(.L_40 - .L_39)
.L_39:
        /*00bc*/ 	.word	0x00000000
        /*00c0*/ 	.short	0x0002
        /*00c2*/ 	.short	0x0010
        /*00c4*/ 	.byte	0x00, 0xf4, 0x21, 0x00


	//----- nvinfo : EIATTR_KPARAM_INFO
	.align		4
.L_40:
        /*00c8*/ 	.byte	0x04, 0x17
        /*00ca*/ 	.short	(.L_42 - .L_41)
.L_41:
        /*00cc*/ 	.word	0x00000000
        /*00d0*/ 	.short	0x0001
        /*00d2*/ 	.short	0x0008
        /*00d4*/ 	.byte	0x00, 0xf4, 0x21, 0x00


	//----- nvinfo : EIATTR_KPARAM_INFO
	.align		4
.L_42:
        /*00d8*/ 	.byte	0x04, 0x17
        /*00da*/ 	.short	(.L_44 - .L_43)
.L_43:
        /*00dc*/ 	.word	0x00000000
        /*00e0*/ 	.short	0x0000
        /*00e2*/ 	.short	0x0000
        /*00e4*/ 	.byte	0x00, 0xf4, 0x21, 0x00


	//----- nvinfo : EIATTR_AT_ENTRY_FRAGMENTS
	.align		4
.L_44:
        /*00e8*/ 	.byte	0x04, 0x4f
        /*00ea*/ 	.short	(.L_46 - .L_45)


	//   ....[0]....
.L_45:
        /*00ec*/ 	.word	0x00000004


	//----- nvinfo : EIATTR_RESERVED_SMEM_USED
	.align		4
.L_46:
        /*00f0*/ 	.byte	0x01, 0x41
	.zero		2


	//----- nvinfo : EIATTR_SPARSE_MMA_MASK
	.align		4
        /*00f4*/ 	.byte	0x03, 0x50
        /*00f6*/ 	.short	0x0000


	//----- nvinfo : EIATTR_TCGEN05_1CTA_USED
	.align		4
        /*00f8*/ 	.byte	0x01, 0x51
	.zero		2


	//----- nvinfo : EIATTR_MAXREG_COUNT
	.align		4
        /*00fc*/ 	.byte	0x03, 0x1b
        /*00fe*/ 	.short	0x00ff


	//----- nvinfo : EIATTR_NUM_BARRIERS
	.align		4
        /*0100*/ 	.byte	0x02, 0x4c
        /*0102*/ 	.byte	0x01
	.zero		1


	//----- nvinfo : EIATTR_INT_WARP_WIDE_INSTR_OFFSETS
	.align		4
        /*0104*/ 	.byte	0x04, 0x31
        /*0106*/ 	.short	(.L_48 - .L_47)


	//   ....[0]....
.L_47:
        /*0108*/ 	.word	0x00001b40


	//   ....[1]....
        /*010c*/ 	.word	0x00001b70


	//   ....[2]....
        /*0110*/ 	.word	0x00001ca0


	//   ....[3]....
        /*0114*/ 	.word	0x00006dc0


	//   ....[4]....
        /*0118*/ 	.word	0x00006e10


	//----- nvinfo : EIATTR_COOP_GROUP_MASK_REGIDS
	.align		4
.L_48:
        /*011c*/ 	.byte	0x04, 0x29
        /*011e*/ 	.short	(.L_50 - .L_49)


	//   ....[0]....
.L_49:
        /*0120*/ 	.word	0xffffffff


	//   ....[1]....
        /*0124*/ 	.word	0xffffffff


	//   ....[2]....
        /*0128*/ 	.word	0xffffffff


	//   ....[3]....
        /*012c*/ 	.word	0xffffffff


	//----- nvinfo : EIATTR_COOP_GROUP_INSTR_OFFSETS
	.align		4
.L_50:
        /*0130*/ 	.byte	0x04, 0x28
        /*0132*/ 	.short	(.L_52 - .L_51)


	//   ....[0]....
.L_51:
        /*0134*/ 	.word	0x00000060


	//   ....[1]....
        /*0138*/ 	.word	0x00000320


	//   ....[2]....
        /*013c*/ 	.word	0x00006c50


	//   ....[3]....
        /*0140*/ 	.word	0x00006ec0


	//----- nvinfo : EIATTR_VRC_CTA_INIT_COUNT
	.align		4
.L_52:
        /*0144*/ 	.byte	0x02, 0x4a
        /*0146*/ 	.byte	0x80
	.zero		1


	//----- nvinfo : EIATTR_MBARRIER_INSTR_OFFSETS
	.align		4
        /*0148*/ 	.byte	0x04, 0x39
        /*014a*/ 	.short	(.L_54 - .L_53)


	//   ....[0]....
.L_53:
        /*014c*/ 	.word	0x00001dc0
        /*0150*/ 	.word	0x000000ff
        /*0154*/ 	.word	0x00000000
        /*0158*/ 	.short	0x0100
        /*015a*/ 	.byte	0x0c
	.zero		1


	//   ....[1]....
        /*015c*/ 	.word	0x00001f40
        /*0160*/ 	.word	0x000000ff
        /*0164*/ 	.word	0x0000c008
        /*0168*/ 	.short	0x0100
        /*016a*/ 	.byte	0x0a
	.zero		1


	//   ....[2]....
        /*016c*/ 	.word	0x00004e40
        /*0170*/ 	.word	0x000000ff
        /*0174*/ 	.word	0x00000000
        /*0178*/ 	.short	0x010a
        /*017a*/ 	.byte	0x12
	.zero		1


	//   ....[3]....
        /*017c*/ 	.word	0x00005b40
        /*0180*/ 	.word	0x000000ff
        /*0184*/ 	.word	0x00000000
        /*0188*/ 	.short	0x010a
        /*018a*/ 	.byte	0x0c
	.zero		1


	//   ....[4]....
        /*018c*/ 	.word	0x00005c70
        /*0190*/ 	.word	0x000000ff
        /*0194*/ 	.word	0x0000c000
        /*0198*/ 	.short	0x0108
        /*019a*/ 	.byte	0x0a
	.zero		1


	//   ....[5]....
        /*019c*/ 	.word	0x00005d50
        /*01a0*/ 	.word	0x000000ff
        /*01a4*/ 	.word	0x0000c008
        /*01a8*/ 	.short	0x0108
        /*01aa*/ 	.byte	0x0a
	.zero		1


	//   ....[6]....
        /*01ac*/ 	.word	0x00006ee0
        /*01b0*/ 	.word	0x000000ff
        /*01b4*/ 	.word	0x00000000
        /*01b8*/ 	.short	0x010a
        /*01ba*/ 	.byte	0x12
	.zero		1


	//   ....[7]....
        /*01bc*/ 	.word	0x00006f10
        /*01c0*/ 	.word	0x000000ff
        /*01c4*/ 	.word	0x00000000
        /*01c8*/ 	.short	0x010a
        /*01ca*/ 	.byte	0x0c
	.zero		1


	//----- nvinfo : EIATTR_NUM_MBARRIERS
	.align		4
.L_54:
        /*01cc*/ 	.byte	0x03, 0x38
        /*01ce*/ 	.short	0x0002


	//----- nvinfo : EIATTR_EXIT_INSTR_OFFSETS
	.align		4
        /*01d0*/ 	.byte	0x04, 0x1c
        /*01d2*/ 	.short	(.L_56 - .L_55)


	//   ....[0]....
.L_55:
        /*01d4*/ 	.word	0x00006ed0


	//----- nvinfo : EIATTR_REQNTID
	.align		4
.L_56:
        /*01d8*/ 	.byte	0x04, 0x10
        /*01da*/ 	.short	(.L_58 - .L_57)
.L_57:
        /*01dc*/ 	.word	0x00000080
        /*01e0*/ 	.word	0x00000001
        /*01e4*/ 	.word	0x00000001


	//----- nvinfo : EIATTR_CRS_STACK_SIZE
	.align		4
.L_58:
        /*01e8*/ 	.byte	0x04, 0x1e
        /*01ea*/ 	.short	(.L_60 - .L_59)
.L_59:
        /*01ec*/ 	.word	0x00000000


	//----- nvinfo : EIATTR_CBANK_PARAM_SIZE
	.align		4
.L_60:
        /*01f0*/ 	.byte	0x03, 0x19
        /*01f2*/ 	.short	0x0050


	//----- nvinfo : EIATTR_PARAM_CBANK
	.align		4
        /*01f4*/ 	.byte	0x04, 0x0a
        /*01f6*/ 	.short	(.L_62 - .L_61)
	.align		4
.L_61:
        /*01f8*/ 	.word	index@(.nv.constant0.matmul_kernel)
        /*01fc*/ 	.short	0x0380
        /*01fe*/ 	.short	0x0050


	//----- nvinfo : EIATTR_SW_WAR
	.align		4
.L_62:
        /*0200*/ 	.byte	0x04, 0x36
        /*0202*/ 	.short	(.L_64 - .L_63)
.L_63:
        /*0204*/ 	.word	0x00000008
.L_64:


//--------------------- .nv.compat                --------------------------
	.section	.nv.compat,"",@"SHT_CUDA_COMPAT_INFO"
	.align	4
        /*0000*/ 	.byte	0x02, 0x02, 0x02, 0x00, 0x02, 0x05, 0x05, 0x00, 0x02, 0x03, 0x00, 0x00, 0x02, 0x06, 0x01, 0x00


//--------------------- .nv.callgraph             --------------------------
	.section	.nv.callgraph,"",@"SHT_CUDA_CALLGRAPH"
	.align	4
	.sectionentsize	8
	.align		4
        /*0000*/ 	.word	0x00000000
	.align		4
        /*0004*/ 	.word	0xffffffff
	.align		4
        /*0008*/ 	.word	0x00000000
	.align		4
        /*000c*/ 	.word	0xfffffffe
	.align		4
        /*0010*/ 	.word	0x00000000
	.align		4
        /*0014*/ 	.word	0xfffffffd
	.align		4
        /*0018*/ 	.word	0x00000000
	.align		4
        /*001c*/ 	.word	0xfffffffc


//--------------------- .text.matmul_kernel       --------------------------
	.section	.text.matmul_kernel,"ax",@progbits
	.align	128
        .global         matmul_kernel
        .type           matmul_kernel,@function
        .size           matmul_kernel,(.L_x_20 - matmul_kernel)
        .other          matmul_kernel,@"STO_CUDA_ENTRY STV_DEFAULT"
matmul_kernel:
.text.matmul_kernel:
[----:B------:R-:W1:Y:S01]  /*0000*/  LDC R1, c[0x0][0x37c] ;  /* 0x0000df00ff017b82 */ /* 0x000e620000000800 */
[----:B------:R-:W2:Y:S02]  /*0010*/  S2R R0, SR_TID.X ;  /* 0x0000000000007919 */ /* 0x000ea40000002100 */
[----:B--2---:R-:W-:-:S13]  /*0020*/  ISETP.GE.U32.AND P0, PT, R0, 0x20, PT ;  /* 0x000000200000780c */ /* 0x004fda0003f06070 */
[----:B------:R-:W-:Y:S02]  /*0030*/  VOTEU.ANY UP0, P0 ;  /* 0x0000000000ff7886 */ /* 0x000fe40000000100 */
[----:B-1----:R-:W-:Y:S05]  /*0040*/  BRA.U UP0, `(.L_x_0) ;  /* 0x0000000100b87547 */ /* 0x002fea000b800000 */
[----:B------:R-:W1:Y:S01]  /*0050*/  S2UR UR6, SR_CgaCtaId ;  /* 0x00000000000679c3 */ /* 0x000e620000008800 */
[----:B------:R-:W-:Y:S01]  /*0060*/  NOP ;  /* 0x0000000000007918 */ /* 0x000fe20000000000 */
[----:B------:R-:W-:Y:S02]  /*0070*/  UMOV UR4, 0x40 ;  /* 0x0000004000047882 */ /* 0x000fe40000000000 */
[----:B-1----:R-:W-:-:S09]  /*0080*/  ULEA UR4, UR6, UR4, 0x18 ;  /* 0x0000000406047291 */ /* 0x002fd2000f8ec0ff */
[----:B------:R-:W1:Y:S01]  /*0090*/  LDS.U8 R2, [UR4] ;  /* 0x00000004ff027984 */ /* 0x000e620008000000 */
[----:B------:R-:W-:Y:S02]  /*00a0*/  UMOV UR4, 0x400 ;  /* 0x0000040000047882 */ /* 0x000fe40000000000 */
[----:B------:R-:W-:Y:S01]  /*00b0*/  ULEA UR4, UR6, UR4, 0x18 ;  /* 0x0000000406047291 */ /* 0x000fe2000f8ec0ff */
[----:B-1----:R-:W-:-:S13]  /*00c0*/  ISETP.NE.AND P0, PT, R2, RZ, PT ;  /* 0x000000ff0200720c */ /* 0x002fda0003f05270 */
[----:B------:R-:W-:Y:S05]  /*00d0*/  @P0 BRA `(.L_x_1) ;  /* 0x00000000007c0947 */ /* 0x000fea0003800000 */
[----:B------:R-:W-:-:S13]  /*00e0*/  ELECT P0, URZ, PT ;  /* 0x0000000000ff782f */ /* 0x000fda0003800000 */
[----:B------:R-:W-:Y:S05]  /*00f0*/  @!P0 BRA `(.L_x_2) ;  /* 0x0000000000848947 */ /* 0x000fea0003800000 */
[----:B------:R-:W-:Y:S01]  /*0100*/  UMOV UR5, 0x2 ;  /* 0x0000000200057882 */ /* 0x000fe20000000000 */
[----:B------:R-:W-:Y:S02]  /*0110*/  IMAD.MOV.U32 R5, RZ, RZ, 0x1 ;  /* 0x00000001ff057424 */ /* 0x000fe400078e00ff */
[----:B------:R-:W-:Y:S02]  /*0120*/  IMAD.MOV.U32 R3, RZ, RZ, 0x3 ;  /* 0x00000003ff037424 */ /* 0x000fe400078e00ff */
[----:B------:R-:W-:Y:S04]  /*0130*/  DEPBAR.LE SB1, 0x36 ;  /* 0x00009d800000791a */ /* 0x000fe80000000000 */
[----:B------:R-:W1:Y:S02]  /*0140*/  UTCATOMSWS.FIND_AND_SET.ALIGN UP1, UR5, UR5 ;  /* 0x00000005000575e3 */ /* 0x000e640008020800 */
[----:B-1----:R-:W-:-:S04]  /*0150*/  PLOP3.LUT P0, PT, PT, PT, UP1, 0x80, 0x8 ;  /* 0x000000000008781c */ /* 0x002fc80003f0f018 */
[----:B------:R-:W-:-:S04]  /*0160*/  SEL R2, RZ, 0xffffffff, !P0 ;  /* 0xffffffffff027807 */ /* 0x000fc80004000000 */
[----:B------:R-:W-:Y:S01]  /*0170*/  ISETP.NE.AND P0, PT, R2, RZ, PT ;  /* 0x000000ff0200720c */ /* 0x000fe20003f05270 */
[----:B------:R-:W-:-:S12]  /*0180*/  IMAD.U32 R2, RZ, RZ, UR5 ;  /* 0x00000005ff027e24 */ /* 0x000fd8000f8e00ff */
[----:B------:R-:W-:Y:S05]  /*0190*/  @P0 BRA `(.L_x_3) ;  /* 0x0000000000240947 */ /* 0x000fea0003800000 */
.L_x_4:
[----:B------:R-:W-:Y:S05]  /*01a0*/  NANOSLEEP 0x64 ;  /* 0x000000640000795d */ /* 0x000fea0003800000 */
[----:B------:R-:W-:-:S05]  /*01b0*/  UMOV UR5, 0x2 ;  /* 0x0000000200057882 */ /* 0x000fca0000000000 */
[----:B------:R-:W-:Y:S04]  /*01c0*/  DEPBAR.LE SB1, 0x36 ;  /* 0x00009d800000791a */ /* 0x000fe80000000000 */
[----:B------:R-:W1:Y:S02]  /*01d0*/  UTCATOMSWS.FIND_AND_SET.ALIGN UP1, UR5, UR5 ;  /* 0x00000005000575e3 */ /* 0x000e640008020800 */
[----:B-1----:R-:W-:-:S04]  /*01e0*/  PLOP3.LUT P0, PT, PT, PT, UP1, 0x80, 0x8 ;  /* 0x000000000008781c */ /* 0x002fc80003f0f018 */
[----:B------:R-:W-:-:S04]  /*01f0*/  SEL R2, RZ, 0xffffffff, !P0 ;  /* 0xffffffffff027807 */ /* 0x000fc80004000000 */
[----:B------:R-:W-:Y:S01]  /*0200*/  ISETP.NE.AND P0, PT, R2, RZ, PT ;  /* 0x000000ff0200720c */ /* 0x000fe20003f05270 */
[----:B------:R-:W-:-:S12]  /*0210*/  IMAD.U32 R2, RZ, RZ, UR5 ;  /* 0x00000005ff027e24 */ /* 0x000fd8000f8e00ff */
[----:B------:R-:W-:Y:S05]  /*0220*/  @!P0 BRA `(.L_x_4) ;  /* 0xfffffffc00dc8947 */ /* 0x000fea000383ffff */
.L_x_3:
[C---:B------:R-:W-:Y:S01]  /*0230*/  VIADD R4, R2.reuse, 0x10 ;  /* 0x0000001002047836 */ /* 0x040fe20000000000 */
[----:B------:R-:W-:Y:S01]  /*0240*/  UMOV UR5, 0x50 ;  /* 0x0000005000057882 */ /* 0x000fe20000000000 */
[----:B------:R-:W-:Y:S01]  /*0250*/  SHF.L.U32 R3, R3, R2, RZ ;  /* 0x0000000203037219 */ /* 0x000fe200000006ff */
[----:B------:R-:W-:Y:S01]  /*0260*/  ULEA UR5, UR6, UR5, 0x18 ;  /* 0x0000000506057291 */ /* 0x000fe2000f8ec0ff */
[----:B------:R-:W-:Y:S01]  /*0270*/  IMAD.SHL.U32 R2, R2, 0x20, RZ ;  /* 0x0000002002027824 */ /* 0x000fe200078e00ff */
[----:B------:R-:W-:-:S04]  /*0280*/  SHF.L.U32 R4, R5, R4, RZ ;  /* 0x0000000405047219 */ /* 0x000fc800000006ff */
[----:B------:R-:W-:-:S05]  /*0290*/  LOP3.LUT R3, R4, R3, RZ, 0xfc, !PT ;  /* 0x0000000304037212 */ /* 0x000fca00078efcff */
[----:B------:R1:W-:Y:S04]  /*02a0*/  ATOMS.OR RZ, [UR5], R3 ;  /* 0x00000003ffff798c */ /* 0x0003e8000b000005 */
[----:B------:R1:W-:Y:S01]  /*02b0*/  STS [UR4], R2 ;  /* 0x00000002ff007988 */ /* 0x0003e20008000804 */
[----:B------:R-:W-:Y:S05]  /*02c0*/  BRA `(.L_x_2) ;  /* 0x0000000000107947 */ /* 0x000fea0003800000 */
.L_x_1:
[----:B------:R-:W-:-:S05]  /*02d0*/  IMAD.MOV.U32 R2, RZ, RZ, -0x1 ;  /* 0xffffffffff027424 */ /* 0x000fca00078e00ff */
[----:B------:R1:W-:Y:S02]  /*02e0*/  STS [UR4], R2 ;  /* 0x00000002ff007988 */ /* 0x0003e40008000804 */
[----:B-1----:R-:W-:-:S07]  /*02f0*/  MOV R2, 0x310 ;  /* 0x0000031000027802 */ /* 0x002fce0000000f00 */
[----:B------:R-:W-:Y:S05]  /*0300*/  CALL.REL.NOINC `($__internal_1_$__cuda_sm10x_tcgen05_guardrail_trap_phase_invalid_during_alloc) ;  /* 0x0000006c00187944 */ /* 0x000fea0003c00000 */
.L_x_2:
[----:B------:R-:W-:Y:S05]  /*0310*/  WARPSYNC.ALL ;  /* 0x0000000000007948 */ /* 0x000fea0003800000 */
[----:B------:R-:W-:Y:S01]  /*0320*/  NOP ;  /* 0x0000000000007918 */ /* 0x000fe20000000000 */
.L_x_0:
[----:B------:R-:W2:Y:S01]  /*0330*/  LDC.64 R30, c[0x0][0x398] ;  /* 0x0000e600ff1e7b82 */ /* 0x000ea20000000a00 */
[----:B------:R-:W3:Y:S01]  /*0340*/  S2R R10, SR_CTAID.X ;  /* 0x00000000000a7919 */ /* 0x000ee20000002500 */
[----:B------:R-:W-:Y:S01]  /*0350*/  UMOV UR10, 0x400 ;  /* 0x00000400000a7882 */ /* 0x000fe20000000000 */
[----:B------:R-:W4:Y:S01]  /*0360*/  LDCU UR4, c[0x0][0x3a4] ;  /* 0x00007480ff0477ac */ /* 0x000f220008000800 */
[----:B------:R-:W-:Y:S01]  /*0370*/  LOP3.LUT R145, R0, 0x1f, RZ, 0xc0, !PT ;  /* 0x0000001f00917812 */ /* 0x000fe200078ec0ff */
[----:B------:R-:W5:Y:S03]  /*0380*/  LDCU.64 UR24, c[0x0][0x3a8] ;  /* 0x00007500ff1877ac */ /* 0x000f660008000a00 */
[----:B------:R-:W1:Y:S01]  /*0390*/  S2UR UR5, SR_CgaCtaId ;  /* 0x00000000000579c3 */ /* 0x000e620000008800 */
[----:B------:R-:W1:Y:S01]  /*03a0*/  LDCU.128 UR12, c[0x0][0x380] ;  /* 0x00007000ff0c77ac */ /* 0x000e620008000c00 */
[----:B------:R-:W1:Y:S06]  /*03b0*/  LDCU.64 UR22, c[0x0][0x358] ;  /* 0x00006b00ff1677ac */ /* 0x000e6c0008000a00 */
[----:B------:R-:W4:Y:S01]  /*03c0*/  LDC R144, c[0x0][0x3a0] ;  /* 0x0000e800ff907b82 */ /* 0x000f220000000800 */
[----:B------:R-:W-:Y:S01]  /*03d0*/  UMOV UR7, 0x1 ;  /* 0x0000000100077882 */ /* 0x000fe20000000000 */
[----:B-12---:R-:W-:Y:S01]  /*03e0*/  VIADD R2, R31, 0x3f ;  /* 0x0000003f1f027836 */ /* 0x006fe20000000000 */
[----:B------:R-:W-:Y:S01]  /*03f0*/  IABS R14, R30 ;  /* 0x0000001e000e7213 */ /* 0x000fe20000000000 */
[----:B-----5:R-:W-:Y:S01]  /*0400*/  IMAD R142, R145, UR25, RZ ;  /* 0x00000019918e7c24 */ /* 0x020fe2000f8e02ff */
[----:B------:R-:W-:-:S02]  /*0410*/  USHF.L.U32 UR17, UR24, 0x5, URZ ;  /* 0x0000000518117899 */ /* 0x000fc400080006ff */
[----:B------:R-:W-:Y:S01]  /*0420*/  IMAD.U32 R136, RZ, RZ, UR24 ;  /* 0x00000018ff887e24 */ /* 0x000fe2000f8e00ff */
[----:B------:R-:W-:Y:S01]  /*0430*/  SHF.R.S32.HI R3, RZ, 0x1f, R2 ;  /* 0x0000001fff037819 */ /* 0x000fe20000011402 */
[----:B------:R-:W-:-:S03]  /*0440*/  ULEA UR10, UR5, UR10, 0x18 ;  /* 0x0000000a050a7291 */ /* 0x000fc6000f8ec0ff */
[----:B------:R-:W-:Y:S02]  /*0450*/  LEA.HI R3, R3, R2, RZ, 0x6 ;  /* 0x0000000203037211 */ /* 0x000fe400078f30ff */
[----:B---3--:R-:W-:Y:S02]  /*0460*/  IABS R8, R10 ;  /* 0x0000000a00087213 */ /* 0x008fe40000000000 */
[----:B------:R-:W-:Y:S01]  /*0470*/  SHF.R.S32.HI R3, RZ, 0x6, R3 ;  /* 0x00000006ff037819 */ /* 0x000fe20000011403 */
[----:B----4-:R-:W-:-:S04]  /*0480*/  VIADD R141, R144, 0x1f ;  /* 0x0000001f908d7836 */ /* 0x010fc80000000000 */
[----:B------:R-:W-:-:S05]  /*0490*/  IMAD.SHL.U32 R5, R3, 0x4, RZ ;  /* 0x0000000403057824 */ /* 0x000fca00078e00ff */
[-C--:B------:R-:W-:Y:S02]  /*04a0*/  IABS R7, R5.reuse ;  /* 0x0000000500077213 */ /* 0x080fe40000000000 */
[----:B------:R-:W-:Y:S02]  /*04b0*/  IABS R11, R5 ;  /* 0x00000005000b7213 */ /* 0x000fe40000000000 */
[----:B------:R-:W1:Y:S08]  /*04c0*/  I2F.RP R4, R7 ;  /* 0x0000000700047306 */ /* 0x000e700000209400 */
[----:B-1----:R-:W1:Y:S02]  /*04d0*/  MUFU.RCP R4, R4 ;  /* 0x0000000400047308 */ /* 0x002e640000001000 */
[----:B-1----:R-:W-:-:S02]  /*04e0*/  VIADD R2, R4, 0xffffffe ;  /* 0x0ffffffe04027836 */ /* 0x002fc40000000000 */
[----:B------:R-:W-:Y:S01]  /*04f0*/  IMAD.MOV R4, RZ, RZ, -R11 ;  /* 0x000000ffff047224 */ /* 0x000fe200078e0a0b */
[----:B------:R-:W-:-:S03]  /*0500*/  IABS R11, R31 ;  /* 0x0000001f000b7213 */ /* 0x000fc60000000000 */
[----:B------:R1:W2:Y:S02]  /*0510*/  F2I.FTZ.U32.TRUNC.NTZ R3, R2 ;  /* 0x0000000200037305 */ /* 0x0002a4000021f000 */
[----:B-1----:R-:W-:Y:S02]  /*0520*/  IMAD.MOV.U32 R2, RZ, RZ, RZ ;  /* 0x000000ffff027224 */ /* 0x002fe400078e00ff */
[----:B--2---:R-:W-:-:S04]  /*0530*/  IMAD.MOV R6, RZ, RZ, -R3 ;  /* 0x000000ffff067224 */ /* 0x004fc800078e0a03 */
[----:B------:R-:W-:Y:S02]  /*0540*/  IMAD R9, R6, R7, RZ ;  /* 0x0000000706097224 */ /* 0x000fe400078e02ff */
[----:B------:R-:W-:Y:S02]  /*0550*/  IMAD.MOV.U32 R6, RZ, RZ, R8 ;  /* 0x000000ffff067224 */ /* 0x000fe400078e0008 */
[----:B------:R-:W-:Y:S01]  /*0560*/  IMAD.HI.U32 R3, R3, R9, R2 ;  /* 0x0000000903037227 */ /* 0x000fe200078e0002 */
[----:B------:R-:W1:Y:S05]  /*0570*/  I2F.RP R8, R14 ;  /* 0x0000000e00087306 */ /* 0x000e6a0000209400 */
[----:B------:R-:W-:-:S04]  /*0580*/  IMAD.HI.U32 R3, R3, R6, RZ ;  /* 0x0000000603037227 */ /* 0x000fc800078e00ff */
[----:B------:R-:W-:Y:S01]  /*0590*/  IMAD R2, R3, R4, R6 ;  /* 0x0000000403027224 */ /* 0x000fe200078e0206 */
[----:B------:R-:W-:Y:S04]  /*05a0*/  BAR.SYNC.DEFER_BLOCKING 0x0 ;  /* 0x0000000000007b1d */ /* 0x000fe80000010000 */
[----:B------:R-:W-:Y:S02]  /*05b0*/  ISETP.GT.U32.AND P1, PT, R7, R2, PT ;  /* 0x000000020700720c */ /* 0x000fe40003f24070 */
[----:B-1----:R-:W-:Y:S11]  /*05c0*/  MUFU.RCP R8, R8 ;  /* 0x0000000800087308 */ /* 0x002ff60000001000 */
[----:B------:R-:W-:-:S02]  /*05d0*/  @!P1 IMAD.IADD R2, R2, 0x1, -R7 ;  /* 0x0000000102029824 */ /* 0x000fc400078e0a07 */
[----:B------:R-:W-:Y:S01]  /*05e0*/  @!P1 VIADD R3, R3, 0x1 ;  /* 0x0000000103039836 */ /* 0x000fe20000000000 */
[----:B------:R-:W-:Y:S02]  /*05f0*/  ISETP.NE.AND P1, PT, R5, RZ, PT ;  /* 0x000000ff0500720c */ /* 0x000fe40003f25270 */
[----:B------:R-:W-:Y:S02]  /*0600*/  ISETP.GE.U32.AND P0, PT, R2, R7, PT ;  /* 0x000000070200720c */ /* 0x000fe40003f06070 */
[----:B------:R-:W-:-:S04]  /*0610*/  LOP3.LUT R2, R10, R5, RZ, 0x3c, !PT ;  /* 0x000000050a027212 */ /* 0x000fc800078e3cff */
[----:B------:R-:W-:Y:S01]  /*0620*/  ISETP.GE.AND P2, PT, R2, RZ, PT ;  /* 0x000000ff0200720c */ /* 0x000fe20003f46270 */
[----:B------:R-:W-:-:S06]  /*0630*/  VIADD R2, R30, 0x3f ;  /* 0x0000003f1e027836 */ /* 0x000fcc0000000000 */
[----:B------:R-:W-:-:S04]  /*0640*/  @P0 VIADD R3, R3, 0x1 ;  /* 0x0000000103030836 */ /* 0x000fc80000000000 */
[----:B------:R-:W-:Y:S01]  /*0650*/  IMAD.MOV.U32 R4, RZ, RZ, R3 ;  /* 0x000000ffff047224 */ /* 0x000fe200078e0003 */
[----:B------:R-:W-:-:S03]  /*0660*/  SHF.R.S32.HI R3, RZ, 0x1f, R2 ;  /* 0x0000001fff037819 */ /* 0x000fc60000011402 */
[----:B------:R-:W-:Y:S01]  /*0670*/  @!P2 IMAD.MOV R4, RZ, RZ, -R4 ;  /* 0x000000ffff04a224 */ /* 0x000fe200078e0a04 */
[----:B------:R-:W-:Y:S02]  /*0680*/  @!P1 LOP3.LUT R4, RZ, R5, RZ, 0x33, !PT ;  /* 0x00000005ff049212 */ /* 0x000fe400078e33ff */
[----:B------:R-:W-:-:S03]  /*0690*/  LEA.HI R3, R3, R2, RZ, 0x6 ;  /* 0x0000000203037211 */ /* 0x000fc600078f30ff */
[----:B------:R-:W-:Y:S02]  /*06a0*/  IMAD.SHL.U32 R16, R4, 0x4, RZ ;  /* 0x0000000404107824 */ /* 0x000fe400078e00ff */
[----:B------:R-:W-:Y:S02]  /*06b0*/  IMAD.MOV R7, RZ, RZ, -R4 ;  /* 0x000000ffff077224 */ /* 0x000fe400078e0a04 */
[----:B------:R-:W-:Y:S01]  /*06c0*/  IMAD.MOV.U32 R4, RZ, RZ, R11 ;  /* 0x000000ffff047224 */ /* 0x000fe200078e000b */
[----:B------:R-:W-:Y:S01]  /*06d0*/  LEA.HI.SX32 R3, R3, -R16, 0x1a ;  /* 0x8000001003037211 */ /* 0x000fe200078fd2ff */
[----:B------:R-:W-:Y:S02]  /*06e0*/  IMAD R15, R5, R7, R10 ;  /* 0x00000007050f7224 */ /* 0x000fe400078e020a */
[----:B------:R-:W1:Y:S01]  /*06f0*/  I2F.RP R5, R4 ;  /* 0x0000000400057306 */ /* 0x000e620000209400 */
[----:B------:R-:W-:Y:S01]  /*0700*/  VIMNMX R18, PT, PT, R3, 0x4, PT ;  /* 0x0000000403127848 */ /* 0x000fe20003fe0100 */
[----:B------:R-:W2:Y:S03]  /*0710*/  LDS R10, [UR10] ;  /* 0x0000000aff0a7984 */ /* 0x000ea60008000800 */
[----:B------:R-:W-:-:S04]  /*0720*/  IABS R12, R18 ;  /* 0x00000012000c7213 */ /* 0x000fc80000000000 */
[----:B------:R-:W3:Y:S08]  /*0730*/  I2F.RP R6, R12 ;  /* 0x0000000c00067306 */ /* 0x000ef00000209400 */
[----:B-1----:R-:W-:Y:S08]  /*0740*/  MUFU.RCP R5, R5 ;  /* 0x0000000500057308 */ /* 0x002ff00000001000 */
[----:B---3--:R-:W1:Y:S02]  /*0750*/  MUFU.RCP R6, R6 ;  /* 0x0000000600067308 */ /* 0x008e640000001000 */
[----:B-1----:R-:W-:Y:S01]  /*0760*/  VIADD R2, R6, 0xffffffe ;  /* 0x0ffffffe06027836 */ /* 0x002fe20000000000 */
[----:B------:R-:W-:-:S02]  /*0770*/  IABS R6, R15 ;  /* 0x0000000f00067213 */ /* 0x000fc40000000000 */
[----:B--2---:R-:W-:-:S03]  /*0780*/  R2UR UR26, R10 ;  /* 0x000000000a1a72ca */ /* 0x004fc600000e0000 */
[----:B------:R1:W2:Y:S02]  /*0790*/  F2I.FTZ.U32.TRUNC.NTZ R3, R2 ;  /* 0x0000000200037305 */ /* 0x0002a4000021f000 */
[----:B-1----:R-:W-:Y:S02]  /*07a0*/  IMAD.MOV.U32 R2, RZ, RZ, RZ ;  /* 0x000000ffff027224 */ /* 0x002fe400078e00ff */
[----:B--2---:R-:W-:-:S04]  /*07b0*/  IMAD.MOV R9, RZ, RZ, -R3 ;  /* 0x000000ffff097224 */ /* 0x004fc800078e0a03 */
[----:B------:R-:W-:Y:S01]  /*07c0*/  IMAD R7, R9, R12, RZ ;  /* 0x0000000c09077224 */ /* 0x000fe200078e02ff */
[----:B------:R-:W-:-:S03]  /*07d0*/  IABS R9, R18 ;  /* 0x0000001200097213 */ /* 0x000fc60000000000 */
[----:B------:R-:W-:-:S04]  /*07e0*/  IMAD.HI.U32 R2, R3, R7, R2 ;  /* 0x0000000703027227 */ /* 0x000fc800078e0002 */
[----:B------:R-:W-:Y:S02]  /*07f0*/  IMAD.MOV.U32 R3, RZ, RZ, R6 ;  /* 0x000000ffff037224 */ /* 0x000fe400078e0006 */
[----:B------:R-:W-:Y:S02]  /*0800*/  IMAD.MOV R6, RZ, RZ, -R9 ;  /* 0x000000ffff067224 */ /* 0x000fe400078e0a09 */
[----:B------:R-:W-:-:S04]  /*0810*/  IMAD.HI.U32 R2, R2, R3, RZ ;  /* 0x0000000302027227 */ /* 0x000fc800078e00ff */
[----:B------:R-:W-:Y:S02]  /*0820*/  IMAD R3, R2, R6, R3 ;  /* 0x0000000602037224 */ /* 0x000fe400078e0203 */
[----:B------:R-:W-:Y:S02]  /*0830*/  VIADD R6, R8, 0xffffffe ;  /* 0x0ffffffe08067836 */ /* 0x000fe40000000000 */
[----:B------:R-:W-:Y:S01]  /*0840*/  VIADD R8, R5, 0xffffffe ;  /* 0x0ffffffe05087836 */ /* 0x000fe20000000000 */
[----:B------:R-:W-:Y:S01]  /*0850*/  BAR.SYNC.DEFER_BLOCKING 0x0 ;  /* 0x0000000000007b1d */ /* 0x000fe20000010000 */
[----:B------:R-:W-:-:S05]  /*0860*/  ISETP.GT.U32.AND P1, PT, R12, R3, PT ;  /* 0x000000030c00720c */ /* 0x000fca0003f24070 */
[----:B------:R1:W2:Y:S08]  /*0870*/  F2I.FTZ.U32.TRUNC.NTZ R9, R8 ;  /* 0x0000000800097305 */ /* 0x0002b0000021f000 */
[----:B------:R-:W-:Y:S01]  /*0880*/  @!P1 IMAD.IADD R3, R3, 0x1, -R12 ;  /* 0x0000000103039824 */ /* 0x000fe200078e0a0c */
[----:B------:R3:W4:Y:S01]  /*0890*/  F2I.FTZ.U32.TRUNC.NTZ R7, R6 ;  /* 0x0000000600077305 */ /* 0x000722000021f000 */
[----:B------:R-:W-:Y:S01]  /*08a0*/  @!P1 VIADD R2, R2, 0x1 ;  /* 0x0000000102029836 */ /* 0x000fe20000000000 */
[----:B------:R-:W-:Y:S01]  /*08b0*/  ISETP.NE.AND P1, PT, R18, RZ, PT ;  /* 0x000000ff1200720c */ /* 0x000fe20003f25270 */
[----:B-1----:R-:W-:Y:S01]  /*08c0*/  IMAD.MOV.U32 R8, RZ, RZ, RZ ;  /* 0x000000ffff087224 */ /* 0x002fe200078e00ff */
[----:B------:R-:W-:-:S02]  /*08d0*/  ISETP.GE.U32.AND P0, PT, R3, R12, PT ;  /* 0x0000000c0300720c */ /* 0x000fc40003f06070 */
[----:B------:R-:W-:Y:S01]  /*08e0*/  LOP3.LUT R3, R15, R18, RZ, 0x3c, !PT ;  /* 0x000000120f037212 */ /* 0x000fe200078e3cff */
[----:B--2---:R-:W-:Y:S02]  /*08f0*/  IMAD.MOV R13, RZ, RZ, -R9 ;  /* 0x000000ffff0d7224 */ /* 0x004fe400078e0a09 */
[----:B---3--:R-:W-:Y:S01]  /*0900*/  IMAD.MOV.U32 R6, RZ, RZ, RZ ;  /* 0x000000ffff067224 */ /* 0x008fe200078e00ff */
[----:B------:R-:W-:Y:S01]  /*0910*/  ISETP.GE.AND P2, PT, R3, RZ, PT ;  /* 0x000000ff0300720c */ /* 0x000fe20003f46270 */
[----:B------:R-:W-:Y:S01]  /*0920*/  IMAD R13, R13, R4, RZ ;  /* 0x000000040d0d7224 */ /* 0x000fe200078e02ff */
[----:B------:R-:W-:Y:S01]  /*0930*/  SHF.R.U32.HI R3, RZ, 0x5, R0 ;  /* 0x00000005ff037819 */ /* 0x000fe20000011600 */
[----:B----4-:R-:W-:-:S03]  /*0940*/  IMAD.MOV R11, RZ, RZ, -R7 ;  /* 0x000000ffff0b7224 */ /* 0x010fc600078e0a07 */
[----:B------:R-:W-:Y:S01]  /*0950*/  R2UR UR8, R3 ;  /* 0x00000000030872ca */ /* 0x000fe200000e0000 */
[----:B------:R-:W-:Y:S01]  /*0960*/  @P0 VIADD R2, R2, 0x1 ;  /* 0x0000000102020836 */ /* 0x000fe20000000000 */
[----:B------:R-:W-:Y:S01]  /*0970*/  SHF.R.U32.HI R3, RZ, 0x5, R0 ;  /* 0x00000005ff037819 */ /* 0x000fe20000011600 */
[----:B------:R-:W-:-:S03]  /*0980*/  IMAD.HI.U32 R9, R9, R13, R8 ;  /* 0x0000000d09097227 */ /* 0x000fc600078e0008 */
[----:B------:R-:W-:Y:S01]  /*0990*/  SGXT.U32 R3, R3, 0x2 ;  /* 0x000000020303781a */ /* 0x000fe20000000000 */
[----:B------:R-:W-:Y:S01]  /*09a0*/  @!P2 IMAD.MOV R2, RZ, RZ, -R2 ;  /* 0x000000ffff02a224 */ /* 0x000fe200078e0a02 */
[----:B------:R-:W-:Y:S01]  /*09b0*/  @!P1 LOP3.LUT R2, RZ, R18, RZ, 0x33, !PT ;  /* 0x00000012ff029212 */ /* 0x000fe200078e33ff */
[----:B------:R-:W-:-:S04]  /*09c0*/  IMAD R11, R11, R14, RZ ;  /* 0x0000000e0b0b7224 */ /* 0x000fc800078e02ff */
[----:B------:R-:W-:Y:S02]  /*09d0*/  IMAD.MOV R5, RZ, RZ, -R2 ;  /* 0x000000ffff057224 */ /* 0x000fe400078e0a02 */
[----:B------:R-:W-:Y:S02]  /*09e0*/  IMAD.SHL.U32 R2, R2, 0x40, RZ ;  /* 0x0000004002027824 */ /* 0x000fe400078e00ff */
[----:B------:R-:W-:Y:S01]  /*09f0*/  IMAD.HI.U32 R7, R7, R11, R6 ;  /* 0x0000000b07077227 */ /* 0x000fe200078e0006 */
[----:B------:R-:W-:Y:S02]  /*0a00*/  LOP3.LUT R6, R0, 0x3f, RZ, 0xc0, !PT ;  /* 0x0000003f00067812 */ /* 0x000fe400078ec0ff */
[----:B------:R-:W-:Y:S01]  /*0a10*/  LOP3.LUT R8, R2, R3, RZ, 0xfc, !PT ;  /* 0x0000000302087212 */ /* 0x000fe200078efcff */
[----:B------:R-:W-:Y:S02]  /*0a20*/  IMAD R3, R18, R5, R15 ;  /* 0x0000000512037224 */ /* 0x000fe400078e020f */
[----:B------:R-:W-:Y:S01]  /*0a30*/  IMAD.SHL.U32 R5, R0, 0x10, RZ ;  /* 0x0000001000057824 */ /* 0x000fe200078e00ff */
[----:B------:R-:W-:Y:S01]  /*0a40*/  IABS R11, R8 ;  /* 0x00000008000b7213 */ /* 0x000fe20000000000 */
[----:B------:R-:W-:Y:S01]  /*0a50*/  IMAD.IADD R3, R16, 0x1, R3 ;  /* 0x0000000110037824 */ /* 0x000fe200078e0203 */
[----:B------:R-:W-:-:S02]  /*0a60*/  LOP3.LUT R10, R8, 0x4, RZ, 0xfc, !PT ;  /* 0x00000004080a7812 */ /* 0x000fc400078efcff */
[----:B------:R-:W-:Y:S01]  /*0a70*/  LOP3.LUT R5, R5, 0x70, RZ, 0xc0, !PT ;  /* 0x0000007005057812 */ /* 0x000fe200078ec0ff */
[----:B------:R-:W-:Y:S01]  /*0a80*/  IMAD R3, R3, 0x40, R6 ;  /* 0x0000004003037824 */ /* 0x000fe200078e0206 */
[----:B------:R-:W-:Y:S02]  /*0a90*/  LOP3.LUT R12, R8, 0x8, RZ, 0xfc, !PT ;  /* 0x00000008080c7812 */ /* 0x000fe400078efcff */
[----:B------:R-:W-:Y:S01]  /*0aa0*/  IABS R13, R10 ;  /* 0x0000000a000d7213 */ /* 0x000fe20000000000 */
[----:B------:R-:W-:Y:S01]  /*0ab0*/  IMAD R130, R6, 0x80, R5 ;  /* 0x0000008006827824 */ /* 0x000fe200078e0205 */
[----:B------:R-:W-:Y:S01]  /*0ac0*/  IABS R15, R12 ;  /* 0x0000000c000f7213 */ /* 0x000fe20000000000 */
[C---:B------:R-:W-:Y:S01]  /*0ad0*/  IMAD.HI.U32 R5, R9.reuse, R11, RZ ;  /* 0x0000000b09057227 */ /* 0x040fe200078e00ff */
[----:B------:R-:W-:Y:S02]  /*0ae0*/  ISETP.GE.AND P1, PT, R10, RZ, PT ;  /* 0x000000ff0a00720c */ /* 0x000fe40003f26270 */
[----:B------:R-:W-:Y:S01]  /*0af0*/  LOP3.LUT R24, R8, 0xc, RZ, 0xfc, !PT ;  /* 0x0000000c08187812 */ /* 0x000fe200078efcff */
[----:B------:R-:W-:Y:S01]  /*0b00*/  IMAD.MOV R5, RZ, RZ, -R5 ;  /* 0x000000ffff057224 */ /* 0x000fe200078e0a05 */
[----:B------:R-:W-:Y:S01]  /*0b10*/  ISETP.GE.AND P4, PT, R12, RZ, PT ;  /* 0x000000ff0c00720c */ /* 0x000fe20003f86270 */
[----:B------:R-:W-:Y:S01]  /*0b20*/  IMAD.HI.U32 R6, R9, R13, RZ ;  /* 0x0000000d09067227 */ /* 0x000fe200078e00ff */
[----:B------:R-:W-:-:S02]  /*0b30*/  LOP3.LUT R12, R8, 0x3c, RZ, 0xfc, !PT ;  /* 0x0000003c080c7812 */ /* 0x000fc400078efcff */
[----:B------:R-:W-:Y:S01]  /*0b40*/  ISETP.GE.AND P2, PT, R3, RZ, PT ;  /* 0x000000ff0300720c */ /* 0x000fe20003f46270 */
[----:B------:R-:W-:Y:S01]  /*0b50*/  IMAD.HI.U32 R10, R9, R15, RZ ;  /* 0x0000000f090a7227 */ /* 0x000fe200078e00ff */
[----:B------:R-:W-:Y:S02]  /*0b60*/  IABS R37, R12 ;  /* 0x0000000c00257213 */ /* 0x000fe40000000000 */
[----:B------:R-:W-:Y:S01]  /*0b70*/  ISETP.GE.AND P3, PT, R12, RZ, PT ;  /* 0x000000ff0c00720c */ /* 0x000fe20003f66270 */
[----:B------:R-:W-:Y:S01]  /*0b80*/  IMAD R11, R4, R5, R11 ;  /* 0x00000005040b7224 */ /* 0x000fe200078e020b */
[----:B------:R-:W-:Y:S01]  /*0b90*/  IABS R5, R24 ;  /* 0x0000001800057213 */ /* 0x000fe20000000000 */
[----:B------:R-:W-:Y:S01]  /*0ba0*/  IMAD.MOV R6, RZ, RZ, -R6 ;  /* 0x000000ffff067224 */ /* 0x000fe200078e0a06 */
[----:B------:R-:W-:Y:S01]  /*0bb0*/  LOP3.LUT R26, R8, 0x10, RZ, 0xfc, !PT ;  /* 0x00000010081a7812 */ /* 0x000fe200078efcff */
[----:B------:R-:W-:Y:S01]  /*0bc0*/  IMAD.MOV R10, RZ, RZ, -R10 ;  /* 0x000000ffff0a7224 */ /* 0x000fe200078e0a0a */
[C---:B------:R-:W-:Y:S01]  /*0bd0*/  ISETP.GT.U32.AND P6, PT, R4.reuse, R11, PT ;  /* 0x0000000b0400720c */ /* 0x040fe20003fc4070 */
[C---:B------:R-:W-:Y:S01]  /*0be0*/  IMAD R13, R4.reuse, R6, R13 ;  /* 0x00000006040d7224 */ /* 0x040fe200078e020d */
[----:B------:R-:W-:Y:S01]  /*0bf0*/  IABS R6, R3 ;  /* 0x0000000300067213 */ /* 0x000fe20000000000 */
[----:B------:R-:W-:Y:S01]  /*0c00*/  IMAD R15, R4, R10, R15 ;  /* 0x0000000a040f7224 */ /* 0x000fe200078e020f */
[----:B------:R-:W-:Y:S01]  /*0c10*/  IABS R16, R26 ;  /* 0x0000001a00107213 */ /* 0x000fe20000000000 */
[----:B------:R-:W-:Y:S01]  /*0c20*/  IMAD.MOV.U32 R10, RZ, RZ, R5 ;  /* 0x000000ffff0a7224 */ /* 0x000fe200078e0005 */
[C---:B------:R-:W-:Y:S01]  /*0c30*/  LOP3.LUT R28, R8.reuse, 0x14, RZ, 0xfc, !PT ;  /* 0x00000014081c7812 */ /* 0x040fe200078efcff */
[----:B------:R-:W-:Y:S01]  /*0c40*/  IMAD.HI.U32 R7, R7, R6, RZ ;  /* 0x0000000607077227 */ /* 0x000fe200078e00ff */
[----:B------:R-:W-:-:S02]  /*0c50*/  LOP3.LUT R32, R8, 0x18, RZ, 0xfc, !PT ;  /* 0x0000001808207812 */ /* 0x000fc400078efcff */
[----:B------:R-:W-:Y:S01]  /*0c60*/  IABS R19, R28 ;  /* 0x0000001c00137213 */ /* 0x000fe20000000000 */
[C---:B------:R-:W-:Y:S01]  /*0c70*/  IMAD.HI.U32 R5, R9.reuse, R10, RZ ;  /* 0x0000000a09057227 */ /* 0x040fe200078e00ff */
[----:B------:R-:W-:Y:S02]  /*0c80*/  IABS R21, R32 ;  /* 0x0000002000157213 */ /* 0x000fe40000000000 */
[C---:B------:R-:W-:Y:S01]  /*0c90*/  LOP3.LUT R34, R8.reuse, 0x1c, RZ, 0xfc, !PT ;  /* 0x0000001c08227812 */ /* 0x040fe200078efcff */
[----:B------:R-:W-:Y:S01]  /*0ca0*/  IMAD.MOV R17, RZ, RZ, -R5 ;  /* 0x000000ffff117224 */ /* 0x000fe200078e0a05 */
[----:B------:R-:W-:Y:S01]  /*0cb0*/  LOP3.LUT R36, R8, 0x20, RZ, 0xfc, !PT ;  /* 0x0000002008247812 */ /* 0x000fe200078efcff */
[----:B------:R-:W-:Y:S01]  /*0cc0*/  IMAD.MOV R5, RZ, RZ, -R7 ;  /* 0x000000ffff057224 */ /* 0x000fe200078e0a07 */
[----:B------:R-:W-:Y:S01]  /*0cd0*/  IABS R23, R34 ;  /* 0x0000002200177213 */ /* 0x000fe20000000000 */
[----:B------:R-:W-:Y:S01]  /*0ce0*/  IMAD.HI.U32 R12, R9, R37, RZ ;  /* 0x00000025090c7227 */ /* 0x000fe200078e00ff */
[----:B------:R-:W-:-:S02]  /*0cf0*/  IABS R25, R36 ;  /* 0x0000002400197213 */ /* 0x000fc40000000000 */
[----:B------:R-:W-:Y:S01]  /*0d00*/  LOP3.LUT R38, R8, 0x24, RZ, 0xfc, !PT ;  /* 0x0000002408267812 */ /* 0x000fe200078efcff */
[----:B------:R-:W-:Y:S01]  /*0d10*/  IMAD R5, R14, R5, R6 ;  /* 0x000000050e057224 */ /* 0x000fe200078e0206 */
[----:B------:R-:W-:Y:S01]  /*0d20*/  LOP3.LUT R40, R8, 0x2c, RZ, 0xfc, !PT ;  /* 0x0000002c08287812 */ /* 0x000fe200078efcff */
[----:B------:R-:W-:Y:S01]  /*0d30*/  IMAD.MOV R12, RZ, RZ, -R12 ;  /* 0x000000ffff0c7224 */ /* 0x000fe200078e0a0c */
[----:B------:R-:W-:Y:S01]  /*0d40*/  IABS R27, R38 ;  /* 0x00000026001b7213 */ /* 0x000fe20000000000 */
[----:B------:R-:W-:Y:S01]  /*0d50*/  @!P6 IMAD.IADD R11, R11, 0x1, -R4 ;  /* 0x000000010b0be824 */ /* 0x000fe200078e0a04 */
[----:B------:R-:W-:Y:S01]  /*0d60*/  ISETP.GT.U32.AND P0, PT, R14, R5, PT ;  /* 0x000000050e00720c */ /* 0x000fe20003f04070 */
[----:B------:R-:W-:Y:S01]  /*0d70*/  IMAD R37, R4, R12, R37 ;  /* 0x0000000c04257224 */ /* 0x000fe200078e0225 */
[----:B------:R-:W-:Y:S01]  /*0d80*/  LOP3.LUT R41, R8, 0x30, RZ, 0xfc, !PT ;  /* 0x0000003008297812 */ /* 0x000fe200078efcff */
[C---:B------:R-:W-:Y:S01]  /*0d90*/  IMAD R7, R4.reuse, R17, R10 ;  /* 0x0000001104077224 */ /* 0x040fe200078e020a */
[----:B------:R-:W-:Y:S01]  /*0da0*/  ISETP.GT.U32.AND P6, PT, R4, R11, PT ;  /* 0x0000000b0400720c */ /* 0x000fe20003fc4070 */
[----:B------:R-:W-:Y:S01]  /*0db0*/  IMAD.HI.U32 R6, R9, R16, RZ ;  /* 0x0000001009067227 */ /* 0x000fe200078e00ff */
[----:B------:R-:W-:-:S02]  /*0dc0*/  LOP3.LUT R42, R8, 0x34, RZ, 0xfc, !PT ;  /* 0x00000034082a7812 */ /* 0x000fc400078efcff */
[----:B------:R-:W-:Y:S01]  /*0dd0*/  LOP3.LUT R22, R8, 0x38, RZ, 0xfc, !PT ;  /* 0x0000003808167812 */ /* 0x000fe200078efcff */
[----:B------:R-:W-:Y:S01]  /*0de0*/  IMAD.MOV R17, RZ, RZ, -R6 ;  /* 0x000000ffff117224 */ /* 0x000fe200078e0a06 */
[----:B------:R-:W-:Y:S01]  /*0df0*/  IABS R18, R42 ;  /* 0x0000002a00127213 */ /* 0x000fe20000000000 */
[----:B------:R-:W-:Y:S01]  /*0e00*/  IMAD.HI.U32 R10, R9, R19, RZ ;  /* 0x00000013090a7227 */ /* 0x000fe200078e00ff */
[----:B------:R-:W-:-:S03]  /*0e10*/  IABS R20, R22 ;  /* 0x0000001600147213 */ /* 0x000fc60000000000 */
[----:B------:R-:W-:Y:S01]  /*0e20*/  @!P0 IMAD.IADD R5, R5, 0x1, -R14 ;  /* 0x0000000105058824 */ /* 0x000fe200078e0a0e */
[C---:B------:R-:W-:Y:S01]  /*0e30*/  ISETP.GT.U32.AND P0, PT, R4.reuse, R37, PT ;  /* 0x000000250400720c */ /* 0x040fe20003f04070 */
[----:B------:R-:W-:Y:S01]  /*0e40*/  @!P6 IMAD.IADD R11, R11, 0x1, -R4 ;  /* 0x000000010b0be824 */ /* 0x000fe200078e0a04 */
[----:B------:R-:W-:Y:S01]  /*0e50*/  ISETP.GT.U32.AND P6, PT, R4, R7, PT ;  /* 0x000000070400720c */ /* 0x000fe20003fc4070 */
[----:B------:R-:W-:Y:S01]  /*0e60*/  IMAD.HI.U32 R6, R9, R21, RZ ;  /* 0x0000001509067227 */ /* 0x000fe200078e00ff */
[----:B------:R-:W-:-:S03]  /*0e70*/  ISETP.GT.U32.AND P5, PT, R14, R5, PT ;  /* 0x000000050e00720c */ /* 0x000fc60003fa4070 */
[C---:B------:R-:W-:Y:S01]  /*0e80*/  IMAD R17, R4.reuse, R17, R16 ;  /* 0x0000001104117224 */ /* 0x040fe200078e0210 */
[----:B------:R-:W-:Y:S01]  /*0e90*/  IABS R16, R41 ;  /* 0x0000002900107213 */ /* 0x000fe20000000000 */
[----:B------:R-:W-:Y:S02]  /*0ea0*/  IMAD.MOV R10, RZ, RZ, -R10 ;  /* 0x000000ffff0a7224 */ /* 0x000fe400078e0a0a */
[----:B------:R-:W-:Y:S02]  /*0eb0*/  IMAD.MOV R6, RZ, RZ, -R6 ;  /* 0x000000ffff067224 */ /* 0x000fe400078e0a06 */
[----:B------:R-:W-:Y:S02]  /*0ec0*/  @!P0 IMAD.IADD R37, R37, 0x1, -R4 ;  /* 0x0000000125258824 */ /* 0x000fe400078e0a04 */
[C---:B------:R-:W-:Y:S02]  /*0ed0*/  IMAD R19, R4.reuse, R10, R19 ;  /* 0x0000000a04137224 */ /* 0x040fe400078e0213 */
[----:B------:R-:W-:Y:S01]  /*0ee0*/  @!P5 IMAD.IADD R5, R5, 0x1, -R14 ;  /* 0x000000010505d824 */ /* 0x000fe200078e0a0e */
[----:B------:R-:W-:Y:S01]  /*0ef0*/  ISETP.GT.U32.AND P0, PT, R4, R37, PT ;  /* 0x000000250400720c */ /* 0x000fe20003f04070 */
[----:B------:R-:W-:Y:S01]  /*0f00*/  IMAD.HI.U32 R10, R9, R23, RZ ;  /* 0x00000017090a7227 */ /* 0x000fe200078e00ff */
[----:B------:R-:W-:-:S02]  /*0f10*/  ISETP.NE.AND P5, PT, R30, RZ, PT ;  /* 0x000000ff1e00720c */ /* 0x000fc40003fa5270 */
[----:B------:R-:W-:Y:S01]  /*0f20*/  IABS R14, R40 ;  /* 0x00000028000e7213 */ /* 0x000fe20000000000 */
[----:B------:R-:W-:Y:S02]  /*0f30*/  IMAD.MOV.U32 R143, RZ, RZ, R5 ;  /* 0x000000ffff8f7224 */ /* 0x000fe400078e0005 */
[C---:B------:R-:W-:Y:S02]  /*0f40*/  IMAD R21, R4.reuse, R6, R21 ;  /* 0x0000000604157224 */ /* 0x040fe400078e0215 */
[----:B------:R-:W-:Y:S01]  /*0f50*/  @!P2 IMAD.MOV R143, RZ, RZ, -R143 ;  /* 0x000000ffff8fa224 */ /* 0x000fe200078e0a8f */
[C---:B------:R-:W-:Y:S01]  /*0f60*/  ISETP.GT.U32.AND P2, PT, R4.reuse, R13, PT ;  /* 0x0000000d0400720c */ /* 0x040fe20003f44070 */
[----:B------:R-:W-:Y:S02]  /*0f70*/  IMAD.MOV R10, RZ, RZ, -R10 ;  /* 0x000000ffff0a7224 */ /* 0x000fe400078e0a0a */
[--C-:B------:R-:W-:Y:S01]  /*0f80*/  @!P0 IMAD.IADD R37, R37, 0x1, -R4.reuse ;  /* 0x0000000125258824 */ /* 0x100fe200078e0a04 */
[C---:B------:R-:W-:Y:S01]  /*0f90*/  ISETP.GT.U32.AND P0, PT, R4.reuse, R15, PT ;  /* 0x0000000f0400720c */ /* 0x040fe20003f04070 */
[----:B------:R-:W-:Y:S01]  /*0fa0*/  @!P6 IMAD.IADD R7, R7, 0x1, -R4 ;  /* 0x000000010707e824 */ /* 0x000fe200078e0a04 */
[----:B------:R-:W-:Y:S01]  /*0fb0*/  ISETP.GT.U32.AND P6, PT, R4, R21, PT ;  /* 0x000000150400720c */ /* 0x000fe20003fc4070 */
[----:B------:R-:W-:Y:S01]  /*0fc0*/  IMAD.HI.U32 R6, R9, R25, RZ ;  /* 0x0000001909067227 */ /* 0x000fe200078e00ff */
[----:B------:R-:W-:-:S02]  /*0fd0*/  @!P5 LOP3.LUT R143, RZ, R30, RZ, 0x33, !PT ;  /* 0x0000001eff8fd212 */ /* 0x000fc400078e33ff */
[----:B------:R-:W-:Y:S01]  /*0fe0*/  LOP3.LUT R30, R8, 0x28, RZ, 0xfc, !PT ;  /* 0x00000028081e7812 */ /* 0x000fe200078efcff */
[----:B------:R-:W-:Y:S01]  /*0ff0*/  IMAD R23, R4, R10, R23 ;  /* 0x0000000a04177224 */ /* 0x000fe200078e0217 */
[----:B------:R-:W-:Y:S01]  /*1000*/  ISETP.GE.AND P5, PT, R8, RZ, PT ;  /* 0x000000ff0800720c */ /* 0x000fe20003fa6270 */
[----:B------:R-:W-:Y:S01]  /*1010*/  @!P2 IMAD.IADD R13, R13, 0x1, -R4 ;  /* 0x000000010d0da824 */ /* 0x000fe200078e0a04 */
[C---:B------:R-:W-:Y:S01]  /*1020*/  ISETP.GT.U32.AND P2, PT, R4.reuse, R17, PT ;  /* 0x000000110400720c */ /* 0x040fe20003f44070 */
[----:B------:R-:W-:Y:S01]  /*1030*/  IMAD.MOV R6, RZ, RZ, -R6 ;  /* 0x000000ffff067224 */ /* 0x000fe200078e0a06 */
[----:B------:R-:W-:Y:S01]  /*1040*/  IABS R12, R30 ;  /* 0x0000001e000c7213 */ /* 0x000fe20000000000 */
[--C-:B------:R-:W-:Y:S01]  /*1050*/  @!P0 IMAD.IADD R15, R15, 0x1, -R4.reuse ;  /* 0x000000010f0f8824 */ /* 0x100fe200078e0a04 */
[C---:B------:R-:W-:Y:S01]  /*1060*/  ISETP.GT.U32.AND P0, PT, R4.reuse, R19, PT ;  /* 0x000000130400720c */ /* 0x040fe20003f04070 */
[C---:B------:R-:W-:Y:S02]  /*1070*/  IMAD R25, R4.reuse, R6, R25 ;  /* 0x0000000604197224 */ /* 0x040fe400078e0219 */
[----:B------:R-:W-:Y:S01]  /*1080*/  @!P6 IMAD.IADD R21, R21, 0x1, -R4 ;  /* 0x000000011515e824 */ /* 0x000fe200078e0a04 */
[----:B------:R-:W-:Y:S01]  /*1090*/  ISETP.GT.U32.AND P6, PT, R4, R13, PT ;  /* 0x0000000d0400720c */ /* 0x000fe20003fc4070 */
[----:B------:R-:W-:-:S04]  /*10a0*/  IMAD.HI.U32 R10, R9, R27, RZ ;  /* 0x0000001b090a7227 */ /* 0x000fc800078e00ff */
[----:B------:R-:W-:Y:S01]  /*10b0*/  @!P2 IMAD.IADD R17, R17, 0x1, -R4 ;  /* 0x000000011111a824 */ /* 0x000fe200078e0a04 */
[----:B------:R-:W-:Y:S01]  /*10c0*/  ISETP.GT.U32.AND P2, PT, R4, R23, PT ;  /* 0x000000170400720c */ /* 0x000fe20003f44070 */
[----:B------:R-:W-:-:S04]  /*10d0*/  IMAD.HI.U32 R5, R9, R12, RZ ;  /* 0x0000000c09057227 */ /* 0x000fc800078e00ff */
[--C-:B------:R-:W-:Y:S01]  /*10e0*/  @!P0 IMAD.IADD R19, R19, 0x1, -R4.reuse ;  /* 0x0000000113138824 */ /* 0x100fe200078e0a04 */
[C---:B------:R-:W-:Y:S01]  /*10f0*/  ISETP.GT.U32.AND P0, PT, R4.reuse, R25, PT ;  /* 0x000000190400720c */ /* 0x040fe20003f04070 */
[----:B------:R-:W-:Y:S02]  /*1100*/  @!P6 IMAD.IADD R13, R13, 0x1, -R4 ;  /* 0x000000010d0de824 */ /* 0x000fe400078e0a04 */
[----:B------:R-:W-:Y:S01]  /*1110*/  IMAD.HI.U32 R6, R9, R14, RZ ;  /* 0x0000000e09067227 */ /* 0x000fe200078e00ff */
[----:B------:R-:W-:-:S03]  /*1120*/  ISETP.GT.U32.AND P6, PT, R4, R19, PT ;  /* 0x000000130400720c */ /* 0x000fc60003fc4070 */
[----:B------:R-:W-:Y:S01]  /*1130*/  @!P2 IMAD.IADD R23, R23, 0x1, -R4 ;  /* 0x000000011717a824 */ /* 0x000fe200078e0a04 */
[----:B------:R-:W-:Y:S01]  /*1140*/  ISETP.GT.U32.AND P2, PT, R4, R15, PT ;  /* 0x0000000f0400720c */ /* 0x000fe20003f44070 */
[----:B------:R-:W-:Y:S02]  /*1150*/  IMAD.MOV R10, RZ, RZ, -R10 ;  /* 0x000000ffff0a7224 */ /* 0x000fe400078e0a0a */
[----:B------:R-:W-:-:S04]  /*1160*/  IMAD.HI.U32 R8, R9, R16, RZ ;  /* 0x0000001009087227 */ /* 0x000fc800078e00ff */
[----:B------:R-:W-:Y:S01]  /*1170*/  @!P0 IMAD.IADD R25, R25, 0x1, -R4 ;  /* 0x0000000119198824 */ /* 0x000fe200078e0a04 */
[C---:B------:R-:W-:Y:S01]  /*1180*/  ISETP.GT.U32.AND P0, PT, R4.reuse, R7, PT ;  /* 0x000000070400720c */ /* 0x040fe20003f04070 */
[----:B------:R-:W-:Y:S02]  /*1190*/  IMAD.MOV R29, RZ, RZ, -R5 ;  /* 0x000000ffff1d7224 */ /* 0x000fe400078e0a05 */
[----:B------:R-:W-:Y:S01]  /*11a0*/  IMAD.MOV R33, RZ, RZ, -R6 ;  /* 0x000000ffff217224 */ /* 0x000fe200078e0a06 */
[----:B------:R-:W-:Y:S01]  /*11b0*/  SHF.R.U32.HI R6, RZ, 0x6, R0 ;  /* 0x00000006ff067819 */ /* 0x000fe20000011600 */
[----:B------:R-:W-:Y:S02]  /*11c0*/  IMAD R27, R4, R10, R27 ;  /* 0x0000000a041b7224 */ /* 0x000fe400078e021b */
[----:B------:R-:W-:Y:S02]  /*11d0*/  IMAD.MOV R35, RZ, RZ, -R8 ;  /* 0x000000ffff237224 */ /* 0x000fe400078e0a08 */
[----:B------:R-:W-:-:S04]  /*11e0*/  IMAD.HI.U32 R10, R9, R18, RZ ;  /* 0x00000012090a7227 */ /* 0x000fc800078e00ff */
[----:B------:R-:W-:-:S04]  /*11f0*/  IMAD.HI.U32 R5, R9, R20, RZ ;  /* 0x0000001409057227 */ /* 0x000fc800078e00ff */
[C---:B------:R-:W-:Y:S02]  /*1200*/  IMAD R9, R4.reuse, R29, R12 ;  /* 0x0000001d04097224 */ /* 0x040fe400078e020c */
[----:B------:R-:W-:Y:S01]  /*1210*/  @!P2 IMAD.IADD R15, R15, 0x1, -R4 ;  /* 0x000000010f0fa824 */ /* 0x000fe200078e0a04 */
[C---:B------:R-:W-:Y:S01]  /*1220*/  ISETP.GT.U32.AND P2, PT, R4.reuse, R17, PT ;  /* 0x000000110400720c */ /* 0x040fe20003f44070 */
[C---:B------:R-:W-:Y:S02]  /*1230*/  IMAD R29, R4.reuse, R33, R14 ;  /* 0x00000021041d7224 */ /* 0x040fe400078e020e */
[C---:B------:R-:W-:Y:S02]  /*1240*/  IMAD R33, R4.reuse, R35, R16 ;  /* 0x0000002304217224 */ /* 0x040fe400078e0210 */
[----:B------:R-:W-:Y:S01]  /*1250*/  @!P5 IMAD.MOV R11, RZ, RZ, -R11 ;  /* 0x000000ffff0bd224 */ /* 0x000fe200078e0a0b */
[C---:B------:R-:W-:Y:S01]  /*1260*/  ISETP.GT.U32.AND P5, PT, R4.reuse, R21, PT ;  /* 0x000000150400720c */ /* 0x040fe20003fa4070 */
[----:B------:R-:W-:Y:S01]  /*1270*/  @!P1 IMAD.MOV R13, RZ, RZ, -R13 ;  /* 0x000000ffff0d9224 */ /* 0x000fe200078e0a0d */
[C---:B------:R-:W-:Y:S01]  /*1280*/  ISETP.GT.U32.AND P1, PT, R4.reuse, R25, PT ;  /* 0x000000190400720c */ /* 0x040fe20003f24070 */
[--C-:B------:R-:W-:Y:S01]  /*1290*/  @!P0 IMAD.IADD R7, R7, 0x1, -R4.reuse ;  /* 0x0000000107078824 */ /* 0x100fe200078e0a04 */
[C---:B------:R-:W-:Y:S01]  /*12a0*/  ISETP.GT.U32.AND P0, PT, R4.reuse, R9, PT ;  /* 0x000000090400720c */ /* 0x040fe20003f04070 */
[----:B------:R-:W-:Y:S01]  /*12b0*/  @!P6 IMAD.IADD R19, R19, 0x1, -R4 ;  /* 0x000000011313e824 */ /* 0x000fe200078e0a04 */
[----:B------:R-:W-:Y:S01]  /*12c0*/  ISETP.GT.U32.AND P6, PT, R4, R33, PT ;  /* 0x000000210400720c */ /* 0x000fe20003fc4070 */
[----:B------:R-:W-:-:S02]  /*12d0*/  IMAD.MOV.U32 R69, RZ, RZ, R37 ;  /* 0x000000ffff457224 */ /* 0x000fc400078e0025 */
[----:B------:R-:W-:Y:S02]  /*12e0*/  IMAD.MOV R39, RZ, RZ, -R10 ;  /* 0x000000ffff277224 */ /* 0x000fe400078e0a0a */
[----:B------:R-:W-:Y:S01]  /*12f0*/  @!P3 IMAD.MOV R69, RZ, RZ, -R69 ;  /* 0x000000ffff45b224 */ /* 0x000fe200078e0a45 */
[C---:B------:R-:W-:Y:S01]  /*1300*/  ISETP.GT.U32.AND P3, PT, R4.reuse, R23, PT ;  /* 0x000000170400720c */ /* 0x040fe20003f64070 */
[C---:B------:R-:W-:Y:S02]  /*1310*/  IMAD R35, R4.reuse, R39, R18 ;  /* 0x0000002704237224 */ /* 0x040fe400078e0212 */
[--C-:B------:R-:W-:Y:S01]  /*1320*/  @!P2 IMAD.IADD R17, R17, 0x1, -R4.reuse ;  /* 0x000000011111a824 */ /* 0x100fe200078e0a04 */
[C---:B------:R-:W-:Y:S01]  /*1330*/  ISETP.GT.U32.AND P2, PT, R4.reuse, R29, PT ;  /* 0x0000001d0400720c */ /* 0x040fe20003f44070 */
[----:B------:R-:W-:Y:S01]  /*1340*/  @!P4 IMAD.MOV R15, RZ, RZ, -R15 ;  /* 0x000000ffff0fc224 */ /* 0x000fe200078e0a0f */
[C---:B------:R-:W-:Y:S01]  /*1350*/  ISETP.GT.U32.AND P4, PT, R4.reuse, R27, PT ;  /* 0x0000001b0400720c */ /* 0x040fe20003f84070 */
[----:B------:R-:W-:Y:S01]  /*1360*/  @!P5 IMAD.IADD R21, R21, 0x1, -R4 ;  /* 0x000000011515d824 */ /* 0x000fe200078e0a04 */
[----:B------:R-:W-:Y:S01]  /*1370*/  ISETP.GT.U32.AND P5, PT, R4, R35, PT ;  /* 0x000000230400720c */ /* 0x000fe20003fa4070 */
[----:B------:R-:W-:-:S02]  /*1380*/  IMAD.MOV R5, RZ, RZ, -R5 ;  /* 0x000000ffff057224 */ /* 0x000fc400078e0a05 */
[--C-:B------:R-:W-:Y:S01]  /*1390*/  @!P1 IMAD.IADD R25, R25, 0x1, -R4.reuse ;  /* 0x0000000119199824 */ /* 0x100fe200078e0a04 */
[----:B------:R-:W-:Y:S01]  /*13a0*/  ISETP.GE.AND P1, PT, R24, RZ, PT ;  /* 0x000000ff1800720c */ /* 0x000fe20003f26270 */
[--C-:B------:R-:W-:Y:S01]  /*13b0*/  @!P0 IMAD.IADD R9, R9, 0x1, -R4.reuse ;  /* 0x0000000109098824 */ /* 0x100fe200078e0a04 */
[----:B------:R-:W-:Y:S01]  /*13c0*/  ISETP.GE.AND P0, PT, R28, RZ, PT ;  /* 0x000000ff1c00720c */ /* 0x000fe20003f06270 */
[----:B------:R-:W-:Y:S01]  /*13d0*/  @!P6 IMAD.IADD R33, R33, 0x1, -R4 ;  /* 0x000000012121e824 */ /* 0x000fe200078e0a04 */
[----:B------:R-:W-:Y:S01]  /*13e0*/  ISETP.GE.AND P6, PT, R34, RZ, PT ;  /* 0x000000ff2200720c */ /* 0x000fe20003fc6270 */
[C---:B------:R-:W-:Y:S02]  /*13f0*/  IMAD R37, R4.reuse, R5, R20 ;  /* 0x0000000504257224 */ /* 0x040fe400078e0214 */
[--C-:B------:R-:W-:Y:S02]  /*1400*/  @!P3 IMAD.IADD R23, R23, 0x1, -R4.reuse ;  /* 0x000000011717b824 */ /* 0x100fe400078e0a04 */
[--C-:B------:R-:W-:Y:S01]  /*1410*/  @!P2 IMAD.IADD R29, R29, 0x1, -R4.reuse ;  /* 0x000000011d1da824 */ /* 0x100fe200078e0a04 */
[----:B------:R-:W-:Y:S01]  /*1420*/  ISETP.GT.U32.AND P3, PT, R4, R37, PT ;  /* 0x000000250400720c */ /* 0x000fe20003f64070 */
[--C-:B------:R-:W-:Y:S01]  /*1430*/  @!P4 IMAD.IADD R27, R27, 0x1, -R4.reuse ;  /* 0x000000011b1bc824 */ /* 0x100fe200078e0a04 */
[----:B------:R-:W-:Y:S01]  /*1440*/  ISETP.GE.AND P2, PT, R32, RZ, PT ;  /* 0x000000ff2000720c */ /* 0x000fe20003f46270 */
[--C-:B------:R-:W-:Y:S01]  /*1450*/  @!P5 IMAD.IADD R35, R35, 0x1, -R4.reuse ;  /* 0x000000012323d824 */ /* 0x100fe200078e0a04 */
[----:B------:R-:W-:Y:S01]  /*1460*/  ISETP.GE.AND P4, PT, R26, RZ, PT ;  /* 0x000000ff1a00720c */ /* 0x000fe20003f86270 */
[----:B------:R-:W-:Y:S01]  /*1470*/  IMAD.MOV.U32 R5, RZ, RZ, R19 ;  /* 0x000000ffff057224 */ /* 0x000fe200078e0013 */
[----:B------:R-:W-:Y:S01]  /*1480*/  ISETP.GE.AND P5, PT, R36, RZ, PT ;  /* 0x000000ff2400720c */ /* 0x000fe20003fa6270 */
[----:B------:R-:W-:Y:S01]  /*1490*/  IMAD.MOV.U32 R63, RZ, RZ, R23 ;  /* 0x000000ffff3f7224 */ /* 0x000fe200078e0017 */
[----:B------:R-:W-:Y:S01]  /*14a0*/  LOP3.LUT R36, R0, 0x7f, RZ, 0xc0, !PT ;  /* 0x0000007f00247812 */ /* 0x000fe200078ec0ff */
[----:B------:R-:W-:Y:S01]  /*14b0*/  @!P1 IMAD.MOV R7, RZ, RZ, -R7 ;  /* 0x000000ffff079224 */ /* 0x000fe200078e0a07 */
[C---:B------:R-:W-:Y:S01]  /*14c0*/  ISETP.GT.U32.AND P1, PT, R4.reuse, R27, PT ;  /* 0x0000001b0400720c */ /* 0x040fe20003f24070 */
[----:B------:R-:W-:Y:S01]  /*14d0*/  @!P0 IMAD.MOV R5, RZ, RZ, -R5 ;  /* 0x000000ffff058224 */ /* 0x000fe200078e0a05 */
[C---:B------:R-:W-:Y:S01]  /*14e0*/  ISETP.GT.U32.AND P0, PT, R4.reuse, R29, PT ;  /* 0x0000001d0400720c */ /* 0x040fe20003f04070 */
[----:B------:R-:W-:Y:S01]  /*14f0*/  @!P6 IMAD.MOV R63, RZ, RZ, -R63 ;  /* 0x000000ffff3fe224 */ /* 0x000fe200078e0a3f */
[C---:B------:R-:W-:Y:S01]  /*1500*/  ISETP.GT.U32.AND P6, PT, R4.reuse, R35, PT ;  /* 0x000000230400720c */ /* 0x040fe20003fc4070 */
[--C-:B------:R-:W-:Y:S01]  /*1510*/  @!P3 IMAD.IADD R37, R37, 0x1, -R4.reuse ;  /* 0x000000012525b824 */ /* 0x100fe200078e0a04 */
[C---:B------:R-:W-:Y:S01]  /*1520*/  ISETP.GT.U32.AND P3, PT, R4.reuse, R9, PT ;  /* 0x000000090400720c */ /* 0x040fe20003f64070 */
[----:B------:R-:W-:Y:S01]  /*1530*/  @!P2 IMAD.MOV R21, RZ, RZ, -R21 ;  /* 0x000000ffff15a224 */ /* 0x000fe200078e0a15 */
[C---:B------:R-:W-:Y:S01]  /*1540*/  ISETP.GT.U32.AND P2, PT, R4.reuse, R33, PT ;  /* 0x000000210400720c */ /* 0x040fe20003f44070 */
[----:B------:R-:W-:Y:S01]  /*1550*/  @!P4 IMAD.MOV R17, RZ, RZ, -R17 ;  /* 0x000000ffff11c224 */ /* 0x000fe200078e0a11 */
[----:B------:R-:W-:Y:S01]  /*1560*/  ISETP.GT.U32.AND P4, PT, R4, R37, PT ;  /* 0x000000250400720c */ /* 0x000fe20003f84070 */
[----:B------:R-:W-:Y:S01]  /*1570*/  @!P5 IMAD.MOV R25, RZ, RZ, -R25 ;  /* 0x000000ffff19d224 */ /* 0x000fe200078e0a19 */
[----:B------:R-:W-:Y:S01]  /*1580*/  ISETP.GE.AND P5, PT, R38, RZ, PT ;  /* 0x000000ff2600720c */ /* 0x000fe20003fa6270 */
[--C-:B------:R-:W-:Y:S01]  /*1590*/  @!P1 IMAD.IADD R27, R27, 0x1, -R4.reuse ;  /* 0x000000011b1b9824 */ /* 0x100fe200078e0a04 */
        /* <DEDUP_REMOVED lines=9> */
[----:B------:R-:W-:Y:S01]  /*1630*/  @!P4 IMAD.IADD R37, R37, 0x1, -R4 ;  /* 0x000000012525c824 */ /* 0x000fe200078e0a04 */
[----:B------:R-:W-:Y:S01]  /*1640*/  ISETP.NE.AND P4, PT, R31, RZ, PT ;  /* 0x000000ff1f00720c */ /* 0x000fe20003f85270 */
[----:B------:R-:W-:Y:S01]  /*1650*/  IMAD R143, R143, UR4, RZ ;  /* 0x000000048f8f7c24 */ /* 0x000fe2000f8e02ff */
[----:B------:R-:W-:Y:S01]  /*1660*/  LOP3.LUT R4, RZ, R31, RZ, 0x33, !PT ;  /* 0x0000001fff047212 */ /* 0x000fe200078e33ff */
[----:B------:R-:W-:Y:S01]  /*1670*/  @!P1 IMAD.MOV R9, RZ, RZ, -R9 ;  /* 0x000000ffff099224 */ /* 0x000fe200078e0a09 */
[----:B------:R-:W-:Y:S01]  /*1680*/  LEA R70, P1, R142, UR14, 0x2 ;  /* 0x0000000e8e467c11 */ /* 0x000fe2000f8210ff */
[----:B------:R-:W-:Y:S01]  /*1690*/  @!P0 IMAD.MOV R33, RZ, RZ, -R33 ;  /* 0x000000ffff218224 */ /* 0x000fe200078e0a21 */
[C---:B------:R-:W-:Y:S01]  /*16a0*/  SEL R18, R4.reuse, R21, !P4 ;  /* 0x0000001504127207 */ /* 0x040fe20006000000 */
[----:B------:R-:W-:Y:S01]  /*16b0*/  @!P6 IMAD.MOV R37, RZ, RZ, -R37 ;  /* 0x000000ffff25e224 */ /* 0x000fe200078e0a25 */
[C---:B------:R-:W-:Y:S01]  /*16c0*/  LEA R21, P0, R143.reuse, UR12, 0x2 ;  /* 0x0000000c8f157c11 */ /* 0x040fe2000f8010ff */
[----:B------:R-:W-:Y:S01]  /*16d0*/  @!P5 IMAD.MOV R27, RZ, RZ, -R27 ;  /* 0x000000ffff1bd224 */ /* 0x000fe200078e0a1b */
[C---:B------:R-:W-:Y:S01]  /*16e0*/  SEL R16, R4.reuse, R9, !P4 ;  /* 0x0000000904107207 */ /* 0x040fe20006000000 */
[----:B------:R-:W-:Y:S01]  /*16f0*/  @!P3 IMAD.MOV R29, RZ, RZ, -R29 ;  /* 0x000000ffff1db224 */ /* 0x000fe200078e0a1d */
[----:B------:R-:W-:Y:S01]  /*1700*/  SEL R60, R4, R37, !P4 ;  /* 0x00000025043c7207 */ /* 0x000fe20006000000 */
[----:B------:R-:W-:Y:S01]  /*1710*/  @!P2 IMAD.MOV R35, RZ, RZ, -R35 ;  /* 0x000000ffff23a224 */ /* 0x000fe200078e0a23 */
[----:B------:R-:W-:Y:S01]  /*1720*/  LEA.HI.X.SX32 R9, R143, UR13, 0x2, P0 ;  /* 0x0000000d8f097c11 */ /* 0x000fe200080f16ff */
[----:B------:R-:W-:Y:S01]  /*1730*/  IMAD.SHL.U32 R132, R36, 0x4, RZ ;  /* 0x0000000424847824 */ /* 0x000fe200078e00ff */
[----:B------:R-:W-:Y:S01]  /*1740*/  SGXT.U32 R37, R6, 0x1 ;  /* 0x000000010625781a */ /* 0x000fe20000000000 */
[----:B------:R-:W-:Y:S01]  /*1750*/  USHF.L.U32 UR4, UR8, 0x15, URZ ;  /* 0x0000001508047899 */ /* 0x000fe200080006ff */
[----:B------:R-:W-:-:S02]  /*1760*/  ISETP.GT.AND P0, PT, R141, 0x1f, PT ;  /* 0x0000001f8d00780c */ /* 0x000fc40003f04270 */
[----:B------:R-:W-:Y:S01]  /*1770*/  LEA.HI.X.SX32 R68, R142, UR15, 0x2, P1 ;  /* 0x0000000f8e447c11 */ /* 0x000fe200088f16ff */
[C---:B------:R-:W-:Y:S01]  /*1780*/  IMAD R137, R37.reuse, UR24, RZ ;  /* 0x0000001825897c24 */ /* 0x040fe2000f8e02ff */
[C---:B------:R-:W-:Y:S01]  /*1790*/  ISETP.GE.AND P1, PT, R37.reuse, R144, PT ;  /* 0x000000902500720c */ /* 0x040fe20003f26270 */
[----:B------:R-:W-:Y:S01]  /*17a0*/  ULOP3.LUT UR4, UR4, 0x600000, URZ, 0xc0, !UPT ;  /* 0x0060000004047892 */ /* 0x000fe2000f8ec0ff */
[----:B------:R-:W-:Y:S01]  /*17b0*/  SEL R20, RZ, 0x4, !P0 ;  /* 0x00000004ff147807 */ /* 0x000fe20004000000 */
[----:B------:R-:W-:Y:S01]  /*17c0*/  IMAD R136, R136, 0x2, R137 ;  /* 0x0000000288887824 */ /* 0x000fe200078e0289 */
[C---:B------:R-:W-:Y:S02]  /*17d0*/  SEL R19, R4.reuse, R17, !P4 ;  /* 0x0000001104137207 */ /* 0x040fe40006000000 */
[----:B------:R-:W-:Y:S02]  /*17e0*/  LOP3.LUT R138, R37, 0x6, RZ, 0xfc, !PT ;  /* 0x00000006258a7812 */ /* 0x000fe400078efcff */
[----:B------:R-:W-:-:S02]  /*17f0*/  SEL R24, R4, R11, !P4 ;  /* 0x0000000b04187207 */ /* 0x000fc40006000000 */
[C---:B------:R-:W-:Y:S02]  /*1800*/  SEL R64, R4.reuse, R13, !P4 ;  /* 0x0000000d04407207 */ /* 0x040fe40006000000 */
[C---:B------:R-:W-:Y:S02]  /*1810*/  SEL R23, R4.reuse, R15, !P4 ;  /* 0x0000000f04177207 */ /* 0x040fe40006000000 */
[C---:B------:R-:W-:Y:S02]  /*1820*/  SEL R65, R4.reuse, R7, !P4 ;  /* 0x0000000704417207 */ /* 0x040fe40006000000 */
[C---:B------:R-:W-:Y:S02]  /*1830*/  SEL R62, R4.reuse, R5, !P4 ;  /* 0x00000005043e7207 */ /* 0x040fe40006000000 */
[C---:B------:R-:W-:Y:S02]  /*1840*/  SEL R63, R4.reuse, R63, !P4 ;  /* 0x0000003f043f7207 */ /* 0x040fe40006000000 */
[----:B------:R-:W-:-:S02]  /*1850*/  SEL R17, R4, R25, !P4 ;  /* 0x0000001904117207 */ /* 0x000fc40006000000 */
[C---:B------:R-:W-:Y:S02]  /*1860*/  SEL R66, R4.reuse, R27, !P4 ;  /* 0x0000001b04427207 */ /* 0x040fe40006000000 */
[C---:B------:R-:W-:Y:S02]  /*1870*/  SEL R67, R4.reuse, R29, !P4 ;  /* 0x0000001d04437207 */ /* 0x040fe40006000000 */
[C---:B------:R-:W-:Y:S02]  /*1880*/  SEL R61, R4.reuse, R33, !P4 ;  /* 0x00000021043d7207 */ /* 0x040fe40006000000 */
[C---:B------:R-:W-:Y:S02]  /*1890*/  SEL R71, R4.reuse, R35, !P4 ;  /* 0x0000002304477207 */ /* 0x040fe40006000000 */
[----:B------:R-:W-:Y:S02]  /*18a0*/  SEL R69, R4, R69, !P4 ;  /* 0x0000004504457207 */ /* 0x000fe40006000000 */
[----:B------:R-:W-:-:S02]  /*18b0*/  SEL R4, R20, RZ, !P1 ;  /* 0x000000ff14047207 */ /* 0x000fc40004800000 */
[C---:B------:R-:W-:Y:S02]  /*18c0*/  LOP3.LUT R140, R37.reuse, 0x2, RZ, 0xfc, !PT ;  /* 0x00000002258c7812 */ /* 0x040fe400078efcff */
[----:B------:R-:W-:Y:S02]  /*18d0*/  LOP3.LUT R139, R37, 0x4, RZ, 0xfc, !PT ;  /* 0x00000004258b7812 */ /* 0x000fe400078efcff */
[-C--:B------:R-:W-:Y:S02]  /*18e0*/  ISETP.GE.AND P3, PT, R138, R144.reuse, PT ;  /* 0x000000908a00720c */ /* 0x080fe40003f66270 */
[----:B------:R-:W-:Y:S02]  /*18f0*/  ISETP.NE.U32.AND P6, PT, R4, RZ, PT ;  /* 0x000000ff0400720c */ /* 0x000fe40003fc5070 */
[-C--:B------:R-:W-:Y:S02]  /*1900*/  ISETP.GE.AND P0, PT, R140, R144.reuse, PT ;  /* 0x000000908c00720c */ /* 0x080fe40003f06270 */
[----:B------:R-:W-:-:S02]  /*1910*/  ISETP.GE.AND P2, PT, R139, R144, PT ;  /* 0x000000908b00720c */ /* 0x000fc40003f46270 */
[----:B------:R-:W-:Y:S02]  /*1920*/  LOP3.LUT R4, R0, 0x60, RZ, 0xc0, !PT ;  /* 0x0000006000047812 */ /* 0x000fe400078ec0ff */
[C---:B------:R-:W-:Y:S02]  /*1930*/  SEL R7, R20.reuse, RZ, !P3 ;  /* 0x000000ff14077207 */ /* 0x040fe40005800000 */
[----:B------:R-:W-:Y:S02]  /*1940*/  LOP3.LUT R135, R37, 0x8, RZ, 0xfc, !PT ;  /* 0x0000000825877812 */ /* 0x000fe400078efcff */
[C---:B------:R-:W-:Y:S02]  /*1950*/  SEL R5, R20.reuse, RZ, !P0 ;  /* 0x000000ff14057207 */ /* 0x040fe40004000000 */
[----:B------:R-:W-:Y:S02]  /*1960*/  SEL R6, R20, RZ, !P2 ;  /* 0x000000ff14067207 */ /* 0x000fe40005000000 */
[----:B------:R-:W-:-:S02]  /*1970*/  SHF.R.U32.HI R13, RZ, 0x1, R4 ;  /* 0x00000001ff0d7819 */ /* 0x000fc40000011604 */
[----:B------:R-:W-:Y:S01]  /*1980*/  ISETP.NE.U32.AND P1, PT, R7, RZ, PT ;  /* 0x000000ff0700720c */ /* 0x000fe20003f25070 */
[----:B------:R-:W-:Y:S01]  /*1990*/  IMAD.U32 R7, RZ, RZ, UR24 ;  /* 0x00000018ff077e24 */ /* 0x000fe2000f8e00ff */
[----:B------:R-:W-:Y:S02]  /*19a0*/  LEA R4, P2, R137, R21, 0x2 ;  /* 0x0000001589047211 */ /* 0x000fe400078410ff */
[----:B------:R-:W-:Y:S01]  /*19b0*/  ISETP.GE.AND P3, PT, R135, R144, PT ;  /* 0x000000908700720c */ /* 0x000fe20003f66270 */
[----:B------:R-:W-:Y:S01]  /*19c0*/  IMAD R134, R7, 0x2, R136 ;  /* 0x0000000207867824 */ /* 0x000fe200078e0288 */
[----:B------:R-:W-:Y:S02]  /*19d0*/  LOP3.LUT R133, R37, 0xa, RZ, 0xfc, !PT ;  /* 0x0000000a25857812 */ /* 0x000fe400078efcff */
[----:B------:R-:W-:Y:S02]  /*19e0*/  ISETP.NE.U32.AND P5, PT, R5, RZ, PT ;  /* 0x000000ff0500720c */ /* 0x000fe40003fa5070 */
[----:B------:R-:W-:-:S02]  /*19f0*/  ISETP.NE.U32.AND P4, PT, R6, RZ, PT ;  /* 0x000000ff0600720c */ /* 0x000fc40003f85070 */
[----:B------:R-:W-:Y:S02]  /*1a00*/  LEA.HI.X.SX32 R5, R137, R9, 0x2, P2 ;  /* 0x0000000989057211 */ /* 0x000fe400010f16ff */
[----:B------:R-:W-:Y:S02]  /*1a10*/  LEA R6, P2, R136, R21, 0x2 ;  /* 0x0000001588067211 */ /* 0x000fe400078410ff */
[----:B------:R-:W-:Y:S02]  /*1a20*/  SEL R12, R20, RZ, !P3 ;  /* 0x000000ff140c7207 */ /* 0x000fe40005800000 */
[----:B------:R-:W-:Y:S02]  /*1a30*/  LOP3.LUT R11, R0, 0x40, RZ, 0xc0, !PT ;  /* 0x00000040000b7812 */ /* 0x000fe400078ec0ff */
[----:B------:R-:W-:Y:S02]  /*1a40*/  ISETP.GE.AND P3, PT, R133, R144, PT ;  /* 0x000000908500720c */ /* 0x000fe40003f66270 */
[----:B------:R-:W-:-:S02]  /*1a50*/  LEA.HI.X.SX32 R7, R136, R9, 0x2, P2 ;  /* 0x0000000988077211 */ /* 0x000fc400010f16ff */
[----:B------:R-:W-:Y:S02]  /*1a60*/  LOP3.LUT R132, R132, R13, RZ, 0x3c, !PT ;  /* 0x0000000d84847212 */ /* 0x000fe400078e3cff */
[----:B------:R-:W-:Y:S02]  /*1a70*/  ISETP.NE.U32.AND P0, PT, R36, RZ, PT ;  /* 0x000000ff2400720c */ /* 0x000fe40003f05070 */
[----:B------:R-:W-:Y:S02]  /*1a80*/  LEA R10, P2, R134, R21, 0x2 ;  /* 0x00000015860a7211 */ /* 0x000fe400078410ff */
[----:B------:R-:W-:Y:S02]  /*1a90*/  LEA.HI R130, R11, R130, RZ, 0x1c ;  /* 0x000000820b827211 */ /* 0x000fe400078fe0ff */
[----:B------:R-:W-:Y:S01]  /*1aa0*/  SEL R13, R20, RZ, !P3 ;  /* 0x000000ff140d7207 */ /* 0x000fe20005800000 */
[----:B------:R-:W-:Y:S08]  /*1ab0*/  BRA.U UP0, `(.L_x_5) ;  /* 0x0000000100187547 */ /* 0x000ff0000b800000 */
[----:B------:R-:W-:Y:S01]  /*1ac0*/  ELECT P3, URZ, PT ;  /* 0x0000000000ff782f */ /* 0x000fe20003860000 */
[----:B------:R-:W-:Y:S01]  /*1ad0*/  IMAD.MOV.U32 R8, RZ, RZ, 0x1 ;  /* 0x00000001ff087424 */ /* 0x000fe200078e00ff */
[----:B------:R-:W-:Y:S01]  /*1ae0*/  UMOV UR6, 0x40 ;  /* 0x0000004000067882 */ /* 0x000fe20000000000 */
[----:B------:R-:W-:Y:S01]  /*1af0*/  UVIRTCOUNT.DEALLOC.SMPOOL 0x80 ;  /* 0x000000800000784c */ /* 0x000fe20000000000 */
[----:B------:R-:W-:-:S09]  /*1b00*/  ULEA UR6, UR5, UR6, 0x18 ;  /* 0x0000000605067291 */ /* 0x000fd2000f8ec0ff */
[----:B------:R1:W-:Y:S03]  /*1b10*/  @P3 STS.U8 [UR6], R8 ;  /* 0x00000008ff003988 */ /* 0x0003e60008000006 */
.L_x_5:
[----:B------:R-:W-:Y:S01]  /*1b20*/  UIADD3 UR11, UPT, UPT, UR26, UR4, URZ ;  /* 0x000000041a0b7290 */ /* 0x000fe2000fffe0ff */
[C---:B------:R-:W-:Y:S01]  /*1b30*/  LOP3.LUT R128, R130.reuse, 0x10, RZ, 0x3c, !PT ;  /* 0x0000001082807812 */ /* 0x040fe200078e3cff */
[----:B------:R-:W-:Y:S01]  /*1b40*/  VOTEU.ALL UP1, P0 ;  /* 0x0000000000ff7886 */ /* 0x000fe20000020000 */
[----:B------:R-:W-:Y:S01]  /*1b50*/  UIADD3 UR16, UPT, UPT, UR10, 0xc000, URZ ;  /* 0x0000c0000a107890 */ /* 0x000fe2000fffe0ff */
[----:B------:R-:W-:Y:S01]  /*1b60*/  IMAD.U32 R127, RZ, RZ, UR24 ;  /* 0x00000018ff7f7e24 */ /* 0x000fe2000f8e00ff */
[----:B------:R-:W-:Y:S01]  /*1b70*/  VOTEU.ALL UP2, P0 ;  /* 0x0000000000ff7886 */ /* 0x000fe20000040000 */
[----:B------:R-:W-:Y:S01]  /*1b80*/  VIADD R131, R130, UR10 ;  /* 0x0000000a82837c36 */ /* 0x000fe20008000000 */
[----:B------:R-:W-:-:S04]  /*1b90*/  @!UP1 UIADD3 UR14, UPT, UPT, -UR7, 0x100000, URZ ;  /* 0x00100000070e9890 */ /* 0x000fc8000fffe1ff */
[----:B------:R-:W-:Y:S02]  /*1ba0*/  @!UP1 USHF.L.U32 UR15, UR14, 0xb, URZ ;  /* 0x0000000b0e0f9899 */ /* 0x000fe400080006ff */
[----:B------:R-:W-:Y:S01]  /*1bb0*/  @!UP1 USHF.L.U32 UR14, UR14, 0x1, URZ ;  /* 0x000000010e0e9899 */ /* 0x000fe200080006ff */
[----:B------:R-:W-:Y:S01]  /*1bc0*/  VIADD R129, R128, UR10 ;  /* 0x0000000a80817c36 */ /* 0x000fe20008000000 */
[----:B------:R-:W-:Y:S01]  /*1bd0*/  STTM.16dp32bit_t0_t15.x32 tmem[UR11], RZ ;  /* 0x000000ff000079ed */ /* 0x000fe20008a8000b */
[----:B------:R-:W-:Y:S01]  /*1be0*/  STTM.16dp32bit_t16_t31.x32 tmem[UR11+0x20], RZ ;  /* 0x000020ff000079ed */ /* 0x000fe20008aa000b */
[----:B------:R-:W2:Y:S01]  /*1bf0*/  FENCE.VIEW.ASYNC.T ;  /* 0x00000000000073c6 */ /* 0x000ea20000000200 */
[----:B------:R-:W-:-:S04]  /*1c00*/  @!UP1 UIADD3 UR4, UPT, UPT, -UR7, 0x100000, URZ ;  /* 0x0010000007049890 */ /* 0x000fc8000fffe1ff */
[----:B------:R-:W-:Y:S02]  /*1c10*/  @!UP1 USHF.L.U32 UR5, UR4, 0xb, URZ ;  /* 0x0000000b04059899 */ /* 0x000fe400080006ff */
[----:B------:R-:W-:Y:S01]  /*1c20*/  @!UP1 USHF.L.U32 UR4, UR4, 0x1, URZ ;  /* 0x0000000104049899 */ /* 0x000fe200080006ff */
[----:B--2---:R-:W-:Y:S01]  /*1c30*/  BAR.SYNC.DEFER_BLOCKING 0x0 ;  /* 0x0000000000007b1d */ /* 0x004fe20000010000 */
[----:B------:R-:W-:Y:S01]  /*1c40*/  LEA.HI.X.SX32 R11, R134, R9, 0x2, P2 ;  /* 0x00000009860b7211 */ /* 0x000fe200010f16ff */
[----:B------:R-:W-:Y:S01]  /*1c50*/  IMAD.U32 R59, RZ, RZ, UR17 ;  /* 0x00000011ff3b7e24 */ /* 0x000fe2000f8e00ff */
[----:B------:R-:W-:Y:S01]  /*1c60*/  LOP3.LUT R126, R37, 0xc, RZ, 0xfc, !PT ;  /* 0x0000000c257e7812 */ /* 0x000fe200078efcff */
[----:B------:R-:W-:Y:S01]  /*1c70*/  IMAD R127, R127, 0x2, R134 ;  /* 0x000000027f7f7824 */ /* 0x000fe200078e0286 */
[----:B------:R-:W-:Y:S01]  /*1c80*/  ISETP.NE.U32.AND P3, PT, R13, RZ, PT ;  /* 0x000000ff0d00720c */ /* 0x000fe20003f65070 */
[----:B------:R-:W-:Y:S01]  /*1c90*/  UMOV UR12, UR16 ;  /* 0x00000010000c7c82 */ /* 0x000fe20008000000 */
[----:B------:R-:W-:Y:S01]  /*1ca0*/  VOTEU.ALL UP1, P0 ;  /* 0x0000000000ff7886 */ /* 0x000fe20000020000 */
[----:B------:R-:W-:Y:S01]  /*1cb0*/  IMAD.U32 R124, RZ, RZ, UR24 ;  /* 0x00000018ff7c7e24 */ /* 0x000fe2000f8e00ff */
[----:B------:R-:W-:Y:S01]  /*1cc0*/  LOP3.LUT R125, R37, 0xe, RZ, 0xfc, !PT ;  /* 0x0000000e257d7812 */ /* 0x000fe200078efcff */
[----:B------:R-:W-:Y:S01]  /*1cd0*/  IMAD.WIDE R58, R59, 0x4, R4 ;  /* 0x000000043b3a7825 */ /* 0x000fe200078e0204 */
[C---:B------:R-:W-:Y:S01]  /*1ce0*/  LOP3.LUT R123, R37.reuse, 0x10, RZ, 0xfc, !PT ;  /* 0x00000010257b7812 */ /* 0x040fe200078efcff */
[----:B------:R-:W-:Y:S01]  /*1cf0*/  USHF.L.U32 UR18, UR25, 0x5, URZ ;  /* 0x0000000519127899 */ /* 0x000fe200080006ff */
[----:B------:R-:W-:Y:S01]  /*1d00*/  ISETP.NE.U32.AND P2, PT, R12, RZ, PT ;  /* 0x000000ff0c00720c */ /* 0x000fe20003f45070 */
[----:B------:R-:W-:Y:S01]  /*1d10*/  IMAD.U32 R57, RZ, RZ, UR17 ;  /* 0x00000011ff397e24 */ /* 0x000fe2000f8e00ff */
[----:B------:R-:W-:Y:S01]  /*1d20*/  LOP3.LUT R49, R130, 0x20, RZ, 0x3c, !PT ;  /* 0x0000002082317812 */ /* 0x000fe200078e3cff */
[----:B------:R-:W-:Y:S01]  /*1d30*/  IMAD R124, R124, 0x2, R127 ;  /* 0x000000027c7c7824 */ /* 0x000fe200078e027f */
[C---:B------:R-:W-:Y:S01]  /*1d40*/  LOP3.LUT R47, R37.reuse, 0x12, RZ, 0xfc, !PT ;  /* 0x00000012252f7812 */ /* 0x040fe200078efcff */
[----:B------:R-:W-:Y:S01]  /*1d50*/  IMAD.U32 R13, RZ, RZ, UR24 ;  /* 0x00000018ff0d7e24 */ /* 0x000fe2000f8e00ff */
[----:B------:R-:W-:Y:S01]  /*1d60*/  LOP3.LUT R46, R37, 0x14, RZ, 0xfc, !PT ;  /* 0x00000014252e7812 */ /* 0x000fe200078efcff */
[----:B------:R-:W-:Y:S01]  /*1d70*/  IMAD.WIDE R56, R57, 0x4, R6 ;  /* 0x0000000439387825 */ /* 0x000fe200078e0206 */
[----:B------:R-:W-:Y:S01]  /*1d80*/  LOP3.LUT R44, R37, 0x16, RZ, 0xfc, !PT ;  /* 0x00000016252c7812 */ /* 0x000fe200078efcff */
[----:B------:R-:W-:Y:S01]  /*1d90*/  USHF.R.S32.HI UR19, URZ, 0x1f, UR17 ;  /* 0x0000001fff137899 */ /* 0x000fe20008011411 */
[C---:B------:R-:W-:Y:S01]  /*1da0*/  LOP3.LUT R41, R130.reuse, 0x30, RZ, 0x3c, !PT ;  /* 0x0000003082297812 */ /* 0x040fe200078e3cff */
[----:B------:R-:W2:Y:S02]  /*1db0*/  FENCE.VIEW.ASYNC.S ;  /* 0x00000000000073c6 */ /* 0x000ea40000000000 */
[----:B--2---:R-:W2:Y:S02]  /*1dc0*/  @!UP1 SYNCS.EXCH.64 URZ, [UR12], UR14 ;  /* 0x0000000e0cff95b2 */ /* 0x004ea40008000100 */
[----:B--2---:R-:W-:Y:S01]  /*1dd0*/  BAR.SYNC.DEFER_BLOCKING 0x0 ;  /* 0x0000000000007b1d */ /* 0x004fe20000010000 */
[----:B------:R-:W-:Y:S01]  /*1de0*/  IMAD.U32 R53, RZ, RZ, UR17 ;  /* 0x00000011ff357e24 */ /* 0x000fe2000f8e00ff */
[C---:B------:R-:W-:Y:S01]  /*1df0*/  LOP3.LUT R34, R130.reuse, 0x40, RZ, 0x3c, !PT ;  /* 0x0000004082227812 */ /* 0x040fe200078e3cff */
[----:B------:R-:W-:Y:S01]  /*1e00*/  IMAD R122, R13, 0x2, R124 ;  /* 0x000000020d7a7824 */ /* 0x000fe200078e027c */
[----:B------:R-:W-:Y:S01]  /*1e10*/  LOP3.LUT R32, R37, 0x18, RZ, 0xfc, !PT ;  /* 0x0000001825207812 */ /* 0x000fe200078efcff */
[----:B------:R-:W-:Y:S01]  /*1e20*/  IMAD.WIDE R52, R53, 0x4, R10 ;  /* 0x0000000435347825 */ /* 0x000fe200078e020a */
[----:B------:R-:W-:Y:S01]  /*1e30*/  LOP3.LUT R31, R37, 0x1a, RZ, 0xfc, !PT ;  /* 0x0000001a251f7812 */ /* 0x000fe200078efcff */
[----:B------:R-:W-:Y:S01]  /*1e40*/  USHF.L.U32 UR27, UR17, 0x2, URZ ;  /* 0x00000002111b7899 */ /* 0x000fe200080006ff */
[C---:B------:R-:W-:Y:S01]  /*1e50*/  LOP3.LUT R29, R130.reuse, 0x50, RZ, 0x3c, !PT ;  /* 0x00000050821d7812 */ /* 0x040fe200078e3cff */
[----:B------:R-:W-:Y:S01]  /*1e60*/  IMAD.U32 R45, RZ, RZ, UR24 ;  /* 0x00000018ff2d7e24 */ /* 0x000fe2000f8e00ff */
[----:B------:R-:W-:Y:S01]  /*1e70*/  LOP3.LUT R27, R130, 0x60, RZ, 0x3c, !PT ;  /* 0x00000060821b7812 */ /* 0x000fe200078e3cff */
[----:B------:R-:W-:Y:S01]  /*1e80*/  VIADD R48, R49, UR10 ;  /* 0x0000000a31307c36 */ /* 0x000fe20008000000 */
[----:B------:R-:W-:Y:S01]  /*1e90*/  LOP3.LUT R30, R37, 0x1c, RZ, 0xfc, !PT ;  /* 0x0000001c251e7812 */ /* 0x000fe200078efcff */
[----:B------:R-:W-:Y:S01]  /*1ea0*/  IMAD R45, R45, 0x2, R122 ;  /* 0x000000022d2d7824 */ /* 0x000fe200078e027a */
[----:B------:R-:W-:-:S02]  /*1eb0*/  USHF.L.U64.HI UR28, UR17, 0x2, UR19 ;  /* 0x00000002111c7899 */ /* 0x000fc40008010213 */
[----:B------:R-:W-:Y:S01]  /*1ec0*/  IMAD.U32 R117, RZ, RZ, UR17 ;  /* 0x00000011ff757e24 */ /* 0x000fe2000f8e00ff */
[----:B------:R-:W-:Y:S01]  /*1ed0*/  USHF.R.S32.HI UR20, URZ, 0x1f, UR18 ;  /* 0x0000001fff147899 */ /* 0x000fe20008011412 */
[----:B------:R-:W-:Y:S01]  /*1ee0*/  IMAD.U32 R42, RZ, RZ, UR24 ;  /* 0x00000018ff2a7e24 */ /* 0x000fe2000f8e00ff */
[----:B------:R-:W-:Y:S01]  /*1ef0*/  USHF.L.U32 UR29, UR18, 0x2, URZ ;  /* 0x00000002121d7899 */ /* 0x000fe200080006ff */
[----:B------:R-:W-:Y:S01]  /*1f00*/  IMAD.U32 R55, RZ, RZ, UR17 ;  /* 0x00000011ff377e24 */ /* 0x000fe2000f8e00ff */
[----:B------:R-:W-:Y:S01]  /*1f10*/  USHF.L.U64.HI UR30, UR18, 0x2, UR20 ;  /* 0x00000002121e7899 */ /* 0x000fe20008010214 */
[----:B------:R-:W-:Y:S02]  /*1f20*/  IMAD.U32 R51, RZ, RZ, UR17 ;  /* 0x00000011ff337e24 */ /* 0x000fe4000f8e00ff */
[----:B------:R-:W-:Y:S01]  /*1f30*/  IMAD.U32 R35, RZ, RZ, UR24 ;  /* 0x00000018ff237e24 */ /* 0x000fe2000f8e00ff */
[----:B------:R2:W3:Y:S02]  /*1f40*/  @!UP2 SYNCS.EXCH.64 URZ, [UR10+0xc008], UR4 ;  /* 0x00c008040affa5b2 */ /* 0x0004e40008000100 */
[----:B------:R-:W-:Y:S01]  /*1f50*/  @!PT LDS RZ, [RZ] ;  /* 0x00000000fffff984 */ /* 0x000fe20000000800 */
[----:B------:R-:W-:Y:S01]  /*1f60*/  @!PT LDS RZ, [RZ] ;  /* 0x00000000fffff984 */ /* 0x000fe20000000800 */
[----:B------:R-:W-:Y:S01]  /*1f70*/  @!PT LDS RZ, [RZ] ;  /* 0x00000000fffff984 */ /* 0x000fe20000000800 */
[----:B---3--:R3:W-:Y:S01]  /*1f80*/  LDGSTS.E [R131], desc[UR22][R4.64], P6 ;  /* 0x0000000004837fae */ /* 0x0087e2000b1a1016 */
[----:B------:R-:W-:-:S02]  /*1f90*/  VIADD R39, R41, UR10 ;  /* 0x0000000a29277c36 */ /* 0x000fc40008000000 */
[----:B------:R-:W-:Y:S01]  /*1fa0*/  IMAD.U32 R121, RZ, RZ, UR17 ;  /* 0x00000011ff797e24 */ /* 0x000fe2000f8e00ff */
[----:B------:R4:W-:Y:S01]  /*1fb0*/  LDGSTS.E [R131+0x8], desc[UR22][R6.64], P5 ;  /* 0x0000800006837fae */ /* 0x0009e2000a9a1016 */
[-C--:B------:R-:W-:Y:S01]  /*1fc0*/  ISETP.GE.AND P5, PT, R126, R144.reuse, PT ;  /* 0x000000907e00720c */ /* 0x080fe20003fa6270 */
[----:B------:R-:W-:Y:S02]  /*1fd0*/  IMAD.U32 R119, RZ, RZ, UR17 ;  /* 0x00000011ff777e24 */ /* 0x000fe4000f8e00ff */
[----:B------:R5:W-:Y:S01]  /*1fe0*/  LDGSTS.E [R129], desc[UR22][R10.64], P4 ;  /* 0x000000000a817fae */ /* 0x000be2000a1a1016 */
[----:B-1----:R-:W-:Y:S01]  /*1ff0*/  SEL R8, R20, RZ, !P5 ;  /* 0x000000ff14087207 */ /* 0x002fe20006800000 */
[----:B------:R-:W-:Y:S01]  /*2000*/  IMAD.U32 R15, RZ, RZ, UR24 ;  /* 0x00000018ff0f7e24 */ /* 0x000fe2000f8e00ff */
[-C--:B------:R-:W-:Y:S01]  /*2010*/  ISETP.GE.AND P5, PT, R123, R144.reuse, PT ;  /* 0x000000907b00720c */ /* 0x080fe20003fa6270 */
[----:B------:R-:W-:Y:S01]  /*2020*/  VIADD R33, R34, UR10 ;  /* 0x0000000a22217c36 */ /* 0x000fe20008000000 */
[-C--:B---3--:R-:W-:Y:S01]  /*2030*/  LEA R4, P4, R127, R21.reuse, 0x2 ;  /* 0x000000157f047211 */ /* 0x088fe200078810ff */
[----:B------:R-:W-:Y:S01]  /*2040*/  IMAD.U32 R91, RZ, RZ, UR17 ;  /* 0x00000011ff5b7e24 */ /* 0x000fe2000f8e00ff */
[----:B--2---:R-:W1:Y:S01]  /*2050*/  LDCU UR4, c[0x0][0x3b0] ;  /* 0x00007600ff0477ac */ /* 0x004e620008000800 */
[----:B----4-:R-:W-:Y:S01]  /*2060*/  LEA R6, P6, R124, R21, 0x2 ;  /* 0x000000157c067211 */ /* 0x010fe200078c10ff */
[----:B------:R-:W-:Y:S01]  /*2070*/  VIADD R28, R29, UR10 ;  /* 0x0000000a1d1c7c36 */ /* 0x000fe20008000000 */
[-C--:B------:R-:W-:Y:S01]  /*2080*/  LEA.HI.X.SX32 R5, R127, R9.reuse, 0x2, P4 ;  /* 0x000000097f057211 */ /* 0x080fe200020f16ff */
[----:B------:R-:W-:Y:S01]  /*2090*/  VIADD R146, R144, 0xffffffe0 ;  /* 0xffffffe090927836 */ /* 0x000fe20000000000 */
[----:B------:R-:W-:Y:S01]  /*20a0*/  ISETP.GE.AND P4, PT, R125, R144, PT ;  /* 0x000000907d00720c */ /* 0x000fe20003f86270 */
[----:B------:R-:W-:Y:S01]  /*20b0*/  IMAD.U32 R97, RZ, RZ, UR17 ;  /* 0x00000011ff617e24 */ /* 0x000fe2000f8e00ff */
[----:B------:R-:W-:Y:S01]  /*20c0*/  LEA.HI.X.SX32 R7, R124, R9, 0x2, P6 ;  /* 0x000000097c077211 */ /* 0x000fe200030f16ff */
[----:B------:R2:W-:Y:S01]  /*20d0*/  LDGSTS.E [R129+0x8], desc[UR22][R4.64], P1 ;  /* 0x0000800004817fae */ /* 0x0005e200089a1016 */
[----:B------:R-:W-:Y:S01]  /*20e0*/  SEL R12, R20, RZ, !P4 ;  /* 0x000000ff140c7207 */ /* 0x000fe20006000000 */
[----:B------:R-:W-:Y:S01]  /*20f0*/  IMAD.WIDE R54, R55, 0x4, R4 ;  /* 0x0000000437367825 */ /* 0x000fe200078e0204 */
[----:B-----5:R-:W-:Y:S01]  /*2100*/  LEA R10, P6, R122, R21, 0x2 ;  /* 0x000000157a0a7211 */ /* 0x020fe200078c10ff */
[----:B------:R3:W-:Y:S01]  /*2110*/  LDGSTS.E [R48], desc[UR22][R6.64], P2 ;  /* 0x0000000006307fae */ /* 0x0007e200091a1016 */
[----:B------:R-:W-:Y:S01]  /*2120*/  ISETP.NE.U32.AND P4, PT, R8, RZ, PT ;  /* 0x000000ff0800720c */ /* 0x000fe20003f85070 */
[----:B------:R-:W-:Y:S01]  /*2130*/  IMAD.WIDE R50, R51, 0x4, R6 ;  /* 0x0000000433327825 */ /* 0x000fe200078e0206 */
[----:B------:R-:W-:-:S02]  /*2140*/  SEL R8, R20, RZ, !P5 ;  /* 0x000000ff14087207 */ /* 0x000fc40006800000 */
[----:B------:R-:W-:Y:S01]  /*2150*/  LEA.HI.X.SX32 R11, R122, R9, 0x2, P6 ;  /* 0x000000097a0b7211 */ /* 0x000fe200030f16ff */
[----:B------:R-:W-:Y:S01]  /*2160*/  IMAD.U32 R99, RZ, RZ, UR17 ;  /* 0x00000011ff637e24 */ /* 0x000fe2000f8e00ff */
[----:B------:R-:W-:Y:S01]  /*2170*/  ISETP.NE.U32.AND P6, PT, R8, RZ, PT ;  /* 0x000000ff0800720c */ /* 0x000fe20003fc5070 */
[----:B------:R-:W-:Y:S01]  /*2180*/  IMAD.U32 R8, RZ, RZ, UR24 ;  /* 0x00000018ff087e24 */ /* 0x000fe2000f8e00ff */
[-C--:B------:R-:W-:Y:S01]  /*2190*/  ISETP.GE.AND P2, PT, R47, R144.reuse, PT ;  /* 0x000000902f00720c */ /* 0x080fe20003f46270 */
[----:B------:R-:W-:Y:S01]  /*21a0*/  IMAD.WIDE R116, R117, 0x4, R10 ;  /* 0x0000000475747825 */ /* 0x000fe200078e020a */
[----:B------:R4:W-:Y:S01]  /*21b0*/  LDGSTS.E [R48+0x8], desc[UR22][R10.64], P3 ;  /* 0x000080000a307fae */ /* 0x0009e200099a1016 */
[-C--:B------:R-:W-:Y:S02]  /*21c0*/  ISETP.GE.AND P1, PT, R46, R144.reuse, PT ;  /* 0x000000902e00720c */ /* 0x080fe40003f26270 */
[----:B------:R-:W-:Y:S01]  /*21d0*/  IMAD R43, R8, 0x2, R45 ;  /* 0x00000002082b7824 */ /* 0x000fe200078e022d */
[----:B--2---:R-:W-:Y:S01]  /*21e0*/  SEL R5, R20, RZ, !P2 ;  /* 0x000000ff14057207 */ /* 0x004fe20005000000 */
[----:B-1----:R-:W-:Y:S01]  /*21f0*/  IMAD R24, R24, UR4, RZ ;  /* 0x0000000418187c24 */ /* 0x002fe2000f8e02ff */
[----:B------:R-:W-:Y:S01]  /*2200*/  ISETP.GE.AND P2, PT, R44, R144, PT ;  /* 0x000000902c00720c */ /* 0x000fe20003f46270 */
[----:B------:R-:W-:Y:S01]  /*2210*/  IMAD R42, R42, 0x2, R43 ;  /* 0x000000022a2a7824 */ /* 0x000fe200078e022b */
[C---:B------:R-:W-:Y:S01]  /*2220*/  SEL R8, R20.reuse, RZ, !P1 ;  /* 0x000000ff14087207 */ /* 0x040fe20004800000 */
[----:B------:R-:W-:Y:S01]  /*2230*/  IMAD.U32 R101, RZ, RZ, UR17 ;  /* 0x00000011ff657e24 */ /* 0x000fe2000f8e00ff */
[----:B---3--:R-:W-:Y:S01]  /*2240*/  LEA R6, P3, R45, R21, 0x2 ;  /* 0x000000152d067211 */ /* 0x008fe200078610ff */
[----:B------:R-:W-:Y:S01]  /*2250*/  IMAD R23, R23, UR4, RZ ;  /* 0x0000000417177c24 */ /* 0x000fe2000f8e02ff */
[----:B----4-:R-:W-:Y:S01]  /*2260*/  SEL R10, R20, RZ, !P2 ;  /* 0x000000ff140a7207 */ /* 0x010fe20005000000 */
[----:B------:R-:W-:Y:S01]  /*2270*/  IMAD.U32 R11, RZ, RZ, UR24 ;  /* 0x00000018ff0b7e24 */ /* 0x000fe2000f8e00ff */
[----:B------:R-:W-:Y:S01]  /*2280*/  ISETP.NE.U32.AND P5, PT, R12, RZ, PT ;  /* 0x000000ff0c00720c */ /* 0x000fe20003fa5070 */
[----:B------:R-:W-:Y:S01]  /*2290*/  IMAD.U32 R103, RZ, RZ, UR17 ;  /* 0x00000011ff677e24 */ /* 0x000fe2000f8e00ff */
[----:B------:R-:W-:Y:S01]  /*22a0*/  ISETP.NE.U32.AND P2, PT, R8, RZ, PT ;  /* 0x000000ff0800720c */ /* 0x000fe20003f45070 */
[----:B------:R-:W-:Y:S01]  /*22b0*/  IMAD R40, R11, 0x2, R42 ;  /* 0x000000020b287824 */ /* 0x000fe200078e022a */
[----:B------:R-:W-:Y:S01]  /*22c0*/  LEA.HI.X.SX32 R7, R45, R9, 0x2, P3 ;  /* 0x000000092d077211 */ /* 0x000fe200018f16ff */
[----:B------:R-:W-:Y:S01]  /*22d0*/  IMAD.U32 R8, RZ, RZ, UR24 ;  /* 0x00000018ff087e24 */ /* 0x000fe2000f8e00ff */
[----:B------:R-:W-:Y:S01]  /*22e0*/  LEA R4, P3, R43, R21, 0x2 ;  /* 0x000000152b047211 */ /* 0x000fe200078610ff */
[----:B------:R-:W-:Y:S01]  /*22f0*/  IMAD R38, R13, 0x2, R40 ;  /* 0x000000020d267824 */ /* 0x000fe200078e0228 */
[----:B------:R-:W-:Y:S01]  /*2300*/  ISETP.NE.U32.AND P1, PT, R5, RZ, PT ;  /* 0x000000ff0500720c */ /* 0x000fe20003f25070 */
[----:B------:R1:W-:Y:S01]  /*2310*/  LDGSTS.E [R39], desc[UR22][R6.64], P4 ;  /* 0x0000000006277fae */ /* 0x0003e2000a1a1016 */
[----:B------:R-:W-:Y:S01]  /*2320*/  LEA.HI.X.SX32 R5, R43, R9, 0x2, P3 ;  /* 0x000000092b057211 */ /* 0x000fe200018f16ff */
[----:B------:R-:W-:Y:S01]  /*2330*/  IMAD R35, R35, 0x2, R38 ;  /* 0x0000000223237824 */ /* 0x000fe200078e0226 */
[----:B------:R-:W-:Y:S01]  /*2340*/  LEA R12, P4, R42, R21, 0x2 ;  /* 0x000000152a0c7211 */ /* 0x000fe200078810ff */
[----:B------:R-:W-:Y:S01]  /*2350*/  IMAD.WIDE R120, R121, 0x4, R6 ;  /* 0x0000000479787825 */ /* 0x000fe200078e0206 */
[----:B------:R-:W-:Y:S01]  /*2360*/  ISETP.NE.U32.AND P3, PT, R10, RZ, PT ;  /* 0x000000ff0a00720c */ /* 0x000fe20003f65070 */
[----:B------:R2:W-:Y:S01]  /*2370*/  LDGSTS.E [R39+0x8], desc[UR22][R4.64], P5 ;  /* 0x0000800004277fae */ /* 0x0005e2000a9a1016 */
[----:B------:R-:W-:Y:S01]  /*2380*/  LEA.HI.X.SX32 R13, R42, R9, 0x2, P4 ;  /* 0x000000092a0d7211 */ /* 0x000fe200020f16ff */
[----:B------:R-:W-:-:S02]  /*2390*/  IMAD R8, R8, 0x2, R35 ;  /* 0x0000000208087824 */ /* 0x000fc400078e0223 */
[----:B------:R-:W-:Y:S02]  /*23a0*/  IMAD.WIDE R118, R119, 0x4, R4 ;  /* 0x0000000477767825 */ /* 0x000fe400078e0204 */
[----:B------:R3:W-:Y:S02]  /*23b0*/  LDGSTS.E [R33], desc[UR22][R12.64], P6 ;  /* 0x000000000c217fae */ /* 0x0007e4000b1a1016 */
[----:B------:R-:W-:Y:S02]  /*23c0*/  IMAD R14, R11, 0x2, R8 ;  /* 0x000000020b0e7824 */ /* 0x000fe400078e0208 */
[----:B-1----:R-:W-:Y:S02]  /*23d0*/  IMAD.U32 R7, RZ, RZ, UR24 ;  /* 0x00000018ff077e24 */ /* 0x002fe4000f8e00ff */
[----:B------:R-:W-:Y:S01]  /*23e0*/  IMAD R22, R15, 0x2, R14 ;  /* 0x000000020f167824 */ /* 0x000fe200078e020e */
[-C--:B--2---:R-:W-:Y:S01]  /*23f0*/  LEA R4, P4, R8, R21.reuse, 0x2 ;  /* 0x0000001508047211 */ /* 0x084fe200078810ff */
[----:B------:R-:W-:Y:S01]  /*2400*/  IMAD.WIDE R90, R91, 0x4, R12 ;  /* 0x000000045b5a7825 */ /* 0x000fe200078e020c */
[----:B------:R-:W-:-:S02]  /*2410*/  LEA R10, P5, R14, R21, 0x2 ;  /* 0x000000150e0a7211 */ /* 0x000fc400078a10ff */
[----:B------:R-:W-:Y:S01]  /*2420*/  LEA.HI.X.SX32 R5, R8, R9, 0x2, P4 ;  /* 0x0000000908057211 */ /* 0x000fe200020f16ff */
[----:B------:R-:W-:Y:S01]  /*2430*/  IMAD R26, R7, 0x2, R22 ;  /* 0x00000002071a7824 */ /* 0x000fe200078e0216 */
[----:B------:R-:W-:Y:S01]  /*2440*/  LEA R6, P4, R22, R21, 0x2 ;  /* 0x0000001516067211 */ /* 0x000fe200078810ff */
[----:B------:R-:W-:Y:S01]  /*2450*/  IMAD R19, R19, UR4, RZ ;  /* 0x0000000413137c24 */ /* 0x000fe2000f8e02ff */
[----:B------:R-:W-:Y:S01]  /*2460*/  LEA.HI.X.SX32 R11, R14, R9, 0x2, P5 ;  /* 0x000000090e0b7211 */ /* 0x000fe200028f16ff */
[----:B------:R-:W-:Y:S01]  /*2470*/  IMAD.WIDE R100, R101, 0x4, R4 ;  /* 0x0000000465647825 */ /* 0x000fe200078e0204 */
[----:B------:R-:W-:Y:S02]  /*2480*/  LEA R92, P6, R26, R21, 0x2 ;  /* 0x000000151a5c7211 */ /* 0x000fe400078c10ff */
[----:B------:R-:W-:Y:S01]  /*2490*/  LEA.HI.X.SX32 R7, R22, R9, 0x2, P4 ;  /* 0x0000000916077211 */ /* 0x000fe200020f16ff */
[----:B------:R-:W-:Y:S01]  /*24a0*/  IMAD.WIDE R102, R103, 0x4, R10 ;  /* 0x0000000467667825 */ /* 0x000fe200078e020a */
[----:B------:R-:W-:-:S02]  /*24b0*/  ISETP.GE.AND P4, PT, R32, R144, PT ;  /* 0x000000902000720c */ /* 0x000fc40003f86270 */
[----:B------:R-:W-:Y:S01]  /*24c0*/  LEA R14, P5, R40, R21, 0x2 ;  /* 0x00000015280e7211 */ /* 0x000fe200078a10ff */
[----:B------:R-:W-:Y:S01]  /*24d0*/  IMAD.U32 R95, RZ, RZ, UR17 ;  /* 0x00000011ff5f7e24 */ /* 0x000fe2000f8e00ff */
[----:B------:R-:W-:Y:S01]  /*24e0*/  LEA.HI.X.SX32 R93, R26, R9, 0x2, P6 ;  /* 0x000000091a5d7211 */ /* 0x000fe200030f16ff */
[----:B------:R-:W-:Y:S01]  /*24f0*/  VIADD R26, R27, UR10 ;  /* 0x0000000a1b1a7c36 */ /* 0x000fe20008000000 */
[----:B---3--:R-:W-:Y:S01]  /*2500*/  LEA R12, P6, R38, R21, 0x2 ;  /* 0x00000015260c7211 */ /* 0x008fe200078c10ff */
[----:B------:R-:W-:Y:S01]  /*2510*/  IMAD.U32 R105, RZ, RZ, UR17 ;  /* 0x00000011ff697e24 */ /* 0x000fe2000f8e00ff */
[----:B------:R-:W-:Y:S01]  /*2520*/  SEL R22, R20, RZ, !P4 ;  /* 0x000000ff14167207 */ /* 0x000fe20006000000 */
[----:B------:R-:W-:Y:S01]  /*2530*/  IMAD.U32 R107, RZ, RZ, UR18 ;  /* 0x00000012ff6b7e24 */ /* 0x000fe2000f8e00ff */
[-C--:B------:R-:W-:Y:S01]  /*2540*/  LEA.HI.X.SX32 R15, R40, R9.reuse, 0x2, P5 ;  /* 0x00000009280f7211 */ /* 0x080fe200028f16ff */
[----:B------:R-:W-:Y:S01]  /*2550*/  IMAD R18, R18, UR4, RZ ;  /* 0x0000000412127c24 */ /* 0x000fe2000f8e02ff */
[-C--:B------:R-:W-:Y:S01]  /*2560*/  ISETP.GE.AND P5, PT, R31, R144.reuse, PT ;  /* 0x000000901f00720c */ /* 0x080fe20003fa6270 */
[----:B------:R-:W-:Y:S01]  /*2570*/  IMAD R17, R17, UR4, RZ ;  /* 0x0000000411117c24 */ /* 0x000fe2000f8e02ff */
[----:B------:R-:W-:Y:S01]  /*2580*/  LEA.HI.X.SX32 R13, R38, R9, 0x2, P6 ;  /* 0x00000009260d7211 */ /* 0x000fe200030f16ff */
[----:B------:R-:W-:Y:S01]  /*2590*/  LDGSTS.E [R33+0x8], desc[UR22][R14.64], P1 ;  /* 0x000080000e217fae */ /* 0x000fe200089a1016 */
[----:B------:R-:W-:Y:S01]  /*25a0*/  ISETP.NE.U32.AND P6, PT, R22, RZ, PT ;  /* 0x000000ff1600720c */ /* 0x000fe20003fc5070 */
[----:B------:R-:W-:Y:S01]  /*25b0*/  IMAD.WIDE R94, R95, 0x4, R14 ;  /* 0x000000045f5e7825 */ /* 0x000fe200078e020e */
[----:B------:R-:W-:Y:S01]  /*25c0*/  SEL R25, R20, RZ, !P5 ;  /* 0x000000ff14197207 */ /* 0x000fe20006800000 */
[----:B------:R1:W-:Y:S01]  /*25d0*/  LDGSTS.E [R28], desc[UR22][R12.64], P2 ;  /* 0x000000000c1c7fae */ /* 0x0003e200091a1016 */
[----:B------:R-:W-:Y:S01]  /*25e0*/  LEA R8, P5, R35, R21, 0x2 ;  /* 0x0000001523087211 */ /* 0x000fe200078a10ff */
[----:B------:R-:W-:Y:S01]  /*25f0*/  IMAD.WIDE R96, R97, 0x4, R12 ;  /* 0x0000000461607825 */ /* 0x000fe200078e020c */
[----:B------:R-:W-:-:S02]  /*2600*/  ISETP.GE.AND P4, PT, R30, R144, PT ;  /* 0x000000901e00720c */ /* 0x000fc40003f86270 */
[----:B------:R-:W-:Y:S01]  /*2610*/  LEA.HI.X.SX32 R9, R35, R9, 0x2, P5 ;  /* 0x0000000923097211 */ /* 0x000fe200028f16ff */
[----:B------:R-:W-:Y:S01]  /*2620*/  IMAD.WIDE R104, R105, 0x4, R6 ;  /* 0x0000000469687825 */ /* 0x000fe200078e0206 */
[----:B------:R-:W-:Y:S02]  /*2630*/  ISETP.NE.U32.AND P5, PT, R25, RZ, PT ;  /* 0x000000ff1900720c */ /* 0x000fe40003fa5070 */
[C---:B------:R-:W-:Y:S01]  /*2640*/  LOP3.LUT R25, R37.reuse, 0x1e, RZ, 0xfc, !PT ;  /* 0x0000001e25197812 */ /* 0x040fe200078efcff */
[----:B------:R2:W-:Y:S01]  /*2650*/  LDGSTS.E [R28+0x8], desc[UR22][R8.64], P3 ;  /* 0x00008000081c7fae */ /* 0x0005e200099a1016 */
[----:B------:R-:W-:Y:S01]  /*2660*/  ISETP.GE.AND P3, PT, R37, R146, PT ;  /* 0x000000922500720c */ /* 0x000fe20003f66270 */
[----:B------:R-:W-:Y:S01]  /*2670*/  IMAD.WIDE R98, R99, 0x4, R8 ;  /* 0x0000000463627825 */ /* 0x000fe200078e0208 */
[----:B------:R-:W-:Y:S01]  /*2680*/  SEL R21, R20, RZ, !P4 ;  /* 0x000000ff14157207 */ /* 0x000fe20006000000 */
[----:B------:R3:W-:Y:S01]  /*2690*/  LDGSTS.E [R26], desc[UR22][R4.64], P6 ;  /* 0x00000000041a7fae */ /* 0x0007e2000b1a1016 */
[-C--:B------:R-:W-:Y:S01]  /*26a0*/  ISETP.GE.AND P6, PT, R25, R144.reuse, PT ;  /* 0x000000901900720c */ /* 0x080fe20003fc6270 */
[----:B------:R-:W-:Y:S01]  /*26b0*/  IMAD.U32 R109, RZ, RZ, UR18 ;  /* 0x00000012ff6d7e24 */ /* 0x000fe2000f8e00ff */
[----:B------:R-:W-:Y:S01]  /*26c0*/  ISETP.GE.AND P2, PT, R145, R144, PT ;  /* 0x000000909100720c */ /* 0x000fe20003f46270 */
[----:B------:R-:W-:Y:S01]  /*26d0*/  IMAD R16, R16, UR4, RZ ;  /* 0x0000000410107c24 */ /* 0x000fe2000f8e02ff */
[----:B-1----:R-:W-:Y:S01]  /*26e0*/  SEL R12, R20, RZ, !P6 ;  /* 0x000000ff140c7207 */ /* 0x002fe20007000000 */
[----:B------:R1:W-:Y:S01]  /*26f0*/  LDGSTS.E [R26+0x8], desc[UR22][R10.64], P5 ;  /* 0x000080000a1a7fae */ /* 0x0003e2000a9a1016 */
[----:B------:R-:W-:Y:S01]  /*2700*/  SEL R13, RZ, 0x4, P3 ;  /* 0x00000004ff0d7807 */ /* 0x000fe20001800000 */
[----:B------:R-:W-:Y:S01]  /*2710*/  IMAD R15, R61, UR4, RZ ;  /* 0x000000043d0f7c24 */ /* 0x000fe2000f8e02ff */
[-C--:B--2---:R-:W-:Y:S01]  /*2720*/  LEA R8, P6, R24, R70.reuse, 0x2 ;  /* 0x0000004618087211 */ /* 0x084fe200078c10ff */
[----:B------:R-:W-:Y:S01]  /*2730*/  IMAD R14, R60, UR4, RZ ;  /* 0x000000043c0e7c24 */ /* 0x000fe2000f8e02ff */
[----:B------:R-:W-:Y:S01]  /*2740*/  ISETP.NE.U32.AND P4, PT, R21, RZ, PT ;  /* 0x000000ff1500720c */ /* 0x000fe20003f85070 */
[----:B------:R-:W-:Y:S01]  /*2750*/  IMAD.U32 R111, RZ, RZ, UR18 ;  /* 0x00000012ff6f7e24 */ /* 0x000fe2000f8e00ff */
[----:B---3--:R-:W-:Y:S01]  /*2760*/  LEA R4, P3, R23, R70, 0x2 ;  /* 0x0000004617047211 */ /* 0x008fe200078610ff */
[----:B------:R-:W-:Y:S01]  /*2770*/  IMAD.U32 R113, RZ, RZ, UR18 ;  /* 0x00000012ff717e24 */ /* 0x000fe2000f8e00ff */
[----:B------:R-:W-:Y:S01]  /*2780*/  SEL R20, R20, RZ, !P2 ;  /* 0x000000ff14147207 */ /* 0x000fe20005000000 */
[----:B------:R-:W-:Y:S01]  /*2790*/  IMAD.U32 R115, RZ, RZ, UR18 ;  /* 0x00000012ff737e24 */ /* 0x000fe2000f8e00ff */
[-C--:B------:R-:W-:Y:S01]  /*27a0*/  LEA.HI.X.SX32 R9, R24, R68.reuse, 0x2, P6 ;  /* 0x0000004418097211 */ /* 0x080fe200030f16ff */
[----:B------:R-:W-:Y:S01]  /*27b0*/  IMAD.U32 R89, RZ, RZ, UR18 ;  /* 0x00000012ff597e24 */ /* 0x000fe2000f8e00ff */
[----:B------:R-:W-:Y:S01]  /*27c0*/  ISETP.NE.U32.AND P6, PT, R12, RZ, PT ;  /* 0x000000ff0c00720c */ /* 0x000fe20003fc5070 */
[----:B------:R-:W-:Y:S01]  /*27d0*/  IMAD.U32 R85, RZ, RZ, UR18 ;  /* 0x00000012ff557e24 */ /* 0x000fe2000f8e00ff */
[----:B------:R-:W-:Y:S01]  /*27e0*/  LOP3.LUT R22, R130, 0x70, RZ, 0x3c, !PT ;  /* 0x0000007082167812 */ /* 0x000fe200078e3cff */
[----:B------:R-:W-:Y:S01]  /*27f0*/  IMAD.WIDE R106, R107, 0x4, R8 ;  /* 0x000000046b6a7825 */ /* 0x000fe200078e0208 */
[----:B------:R-:W-:-:S02]  /*2800*/  LEA.HI.X.SX32 R5, R23, R68, 0x2, P3 ;  /* 0x0000004417057211 */ /* 0x000fc400018f16ff */
[----:B------:R-:W-:Y:S01]  /*2810*/  ISETP.NE.U32.AND P3, PT, R20, RZ, PT ;  /* 0x000000ff1400720c */ /* 0x000fe20003f65070 */
[----:B------:R-:W-:Y:S01]  /*2820*/  VIADD R21, R22, UR10 ;  /* 0x0000000a16157c36 */ /* 0x000fe20008000000 */
[----:B------:R-:W-:Y:S01]  /*2830*/  ISETP.GT.AND P1, PT, R141, 0x3f, PT ;  /* 0x0000003f8d00780c */ /* 0x000fe20003f24270 */
[----:B------:R-:W-:Y:S01]  /*2840*/  VIADD R20, R132, UR10 ;  /* 0x0000000a84147c36 */ /* 0x000fe20008000000 */
[----:B------:R-:W-:Y:S01]  /*2850*/  ISETP.GE.AND P2, PT, R140, R146, PT ;  /* 0x000000928c00720c */ /* 0x000fe20003f46270 */
[----:B------:R-:W-:Y:S01]  /*2860*/  IMAD.WIDE R108, R109, 0x4, R4 ;  /* 0x000000046d6c7825 */ /* 0x000fe200078e0204 */
[----:B------:R2:W-:Y:S01]  /*2870*/  LDGSTS.E [R21], desc[UR22][R6.64], P4 ;  /* 0x0000000006157fae */ /* 0x0005e2000a1a1016 */
[----:B-1----:R-:W-:Y:S02]  /*2880*/  LEA R10, P4, R19, R70, 0x2 ;  /* 0x00000046130a7211 */ /* 0x002fe400078810ff */
[----:B------:R-:W-:Y:S01]  /*2890*/  SEL R13, R13, RZ, P1 ;  /* 0x000000ff0d0d7207 */ /* 0x000fe20000800000 */
[----:B------:R-:W-:Y:S01]  /*28a0*/  LDGSTS.E [R21+0x8], desc[UR22][R92.64], P6 ;  /* 0x000080005c157fae */ /* 0x000fe2000b1a1016 */
[----:B------:R-:W-:Y:S01]  /*28b0*/  LEA.HI.X.SX32 R11, R19, R68, 0x2, P4 ;  /* 0x00000044130b7211 */ /* 0x000fe200020f16ff */
[----:B------:R-:W-:Y:S01]  /*28c0*/  IMAD.U32 R87, RZ, RZ, UR18 ;  /* 0x00000012ff577e24 */ /* 0x000fe2000f8e00ff */
[----:B------:R-:W-:Y:S01]  /*28d0*/  SEL R12, RZ, 0x4, P2 ;  /* 0x00000004ff0c7807 */ /* 0x000fe20001000000 */
[----:B------:R-:W0:Y:S01]  /*28e0*/  LDGDEPBAR ;  /* 0x00000000000079af */ /* 0x000e220000000000 */
[----:B------:R-:W-:Y:S01]  /*28f0*/  ISETP.NE.U32.AND P2, PT, R13, RZ, PT ;  /* 0x000000ff0d00720c */ /* 0x000fe20003f45070 */
[----:B------:R-:W-:Y:S01]  /*2900*/  IMAD R13, R64, UR4, RZ ;  /* 0x00000004400d7c24 */ /* 0x000fe2000f8e02ff */
[----:B------:R-:W-:Y:S01]  /*2910*/  SEL R12, R12, RZ, P1 ;  /* 0x000000ff0c0c7207 */ /* 0x000fe20000800000 */
[----:B------:R1:W-:Y:S01]  /*2920*/  LDGSTS.E [R20+0x6000], desc[UR22][R8.64], P3 ;  /* 0x0600000008147fae */ /* 0x0003e200099a1016 */
[----:B--2---:R-:W-:Y:S01]  /*2930*/  LEA R6, P6, R18, R70, 0x2 ;  /* 0x0000004612067211 */ /* 0x004fe200078c10ff */
[----:B------:R-:W-:Y:S01]  /*2940*/  IMAD.WIDE R110, R111, 0x4, R10 ;  /* 0x000000046f6e7825 */ /* 0x000fe200078e020a */
[----:B------:R-:W-:Y:S01]  /*2950*/  ISETP.NE.U32.AND P5, PT, R12, RZ, PT ;  /* 0x000000ff0c00720c */ /* 0x000fe20003fa5070 */
[----:B------:R2:W-:Y:S01]  /*2960*/  LDGSTS.E [R20+0x6400], desc[UR22][R4.64], P3 ;  /* 0x0640000004147fae */ /* 0x0005e200099a1016 */
[----:B------:R-:W-:Y:S01]  /*2970*/  LEA.HI.X.SX32 R7, R18, R68, 0x2, P6 ;  /* 0x0000004412077211 */ /* 0x000fe200030f16ff */
[----:B------:R-:W-:Y:S01]  /*2980*/  IMAD.U32 R81, RZ, RZ, UR18 ;  /* 0x00000012ff517e24 */ /* 0x000fe2000f8e00ff */
[----:B------:R-:W-:Y:S01]  /*2990*/  LOP3.LUT R12, R132, 0x40, RZ, 0x3c, !PT ;  /* 0x00000040840c7812 */ /* 0x000fe200078e3cff */
[----:B------:R3:W-:Y:S01]  /*29a0*/  LDGSTS.E [R20+0x6800], desc[UR22][R10.64], P3 ;  /* 0x068000000a147fae */ /* 0x0007e200099a1016 */
[----:B------:R-:W-:-:S02]  /*29b0*/  IMAD.U32 R79, RZ, RZ, UR18 ;  /* 0x00000012ff4f7e24 */ /* 0x000fc4000f8e00ff */
[----:B------:R-:W-:Y:S01]  /*29c0*/  IMAD.WIDE R112, R113, 0x4, R6 ;  /* 0x0000000471707825 */ /* 0x000fe200078e0206 */
[C---:B-1----:R-:W-:Y:S01]  /*29d0*/  LEA R8, P4, R17.reuse, R70, 0x2 ;  /* 0x0000004611087211 */ /* 0x042fe200078810ff */
[----:B------:R1:W-:Y:S02]  /*29e0*/  LDGSTS.E [R20+0x6c00], desc[UR22][R6.64], P3 ;  /* 0x06c0000006147fae */ /* 0x0003e400099a1016 */
[----:B------:R-:W-:Y:S01]  /*29f0*/  IMAD.U32 R83, RZ, RZ, UR18 ;  /* 0x00000012ff537e24 */ /* 0x000fe2000f8e00ff */
[----:B------:R-:W-:Y:S01]  /*2a00*/  LEA.HI.X.SX32 R9, R17, R68, 0x2, P4 ;  /* 0x0000004411097211 */ /* 0x000fe200020f16ff */
[----:B------:R-:W-:Y:S01]  /*2a10*/  IMAD.U32 R77, RZ, RZ, UR18 ;  /* 0x00000012ff4d7e24 */ /* 0x000fe2000f8e00ff */
[CC--:B--2---:R-:W-:Y:S01]  /*2a20*/  LEA R4, P6, R16.reuse, R70.reuse, 0x2 ;  /* 0x0000004610047211 */ /* 0x0c4fe200078c10ff */
[----:B------:R-:W-:Y:S01]  /*2a30*/  IMAD.U32 R75, RZ, RZ, UR18 ;  /* 0x00000012ff4b7e24 */ /* 0x000fe2000f8e00ff */
[----:B------:R-:W-:Y:S01]  /*2a40*/  LEA R60, P4, R15, R70, 0x2 ;  /* 0x000000460f3c7211 */ /* 0x000fe200078810ff */
[----:B---3--:R-:W-:Y:S01]  /*2a50*/  IMAD R11, R65, UR4, RZ ;  /* 0x00000004410b7c24 */ /* 0x008fe2000f8e02ff */
[-C--:B------:R-:W-:Y:S01]  /*2a60*/  LEA.HI.X.SX32 R5, R16, R68.reuse, 0x2, P6 ;  /* 0x0000004410057211 */ /* 0x080fe200030f16ff */
[----:B------:R2:W-:Y:S01]  /*2a70*/  LDGSTS.E [R20+0x7000], desc[UR22][R8.64], P3 ;  /* 0x0700000008147fae */ /* 0x0005e200099a1016 */
[----:B------:R-:W-:Y:S01]  /*2a80*/  LEA.HI.X.SX32 R61, R15, R68, 0x2, P4 ;  /* 0x000000440f3d7211 */ /* 0x000fe200020f16ff */
[----:B------:R-:W-:Y:S01]  /*2a90*/  IMAD.WIDE R114, R115, 0x4, R8 ;  /* 0x0000000473727825 */ /* 0x000fe200078e0208 */
[CC--:B-1----:R-:W-:Y:S01]  /*2aa0*/  LEA R6, P6, R14.reuse, R70.reuse, 0x2 ;  /* 0x000000460e067211 */ /* 0x0c2fe200078c10ff */
[----:B------:R1:W-:Y:S01]  /*2ab0*/  LDGSTS.E [R20+0x7400], desc[UR22][R4.64], P3 ;  /* 0x0740000004147fae */ /* 0x0003e200099a1016 */
[----:B------:R-:W-:Y:S01]  /*2ac0*/  LEA R64, P4, R13, R70, 0x2 ;  /* 0x000000460d407211 */ /* 0x000fe200078810ff */
[----:B------:R-:W-:Y:S01]  /*2ad0*/  IMAD.WIDE R88, R89, 0x4, R4 ;  /* 0x0000000459587825 */ /* 0x000fe200078e0204 */
[-C--:B------:R-:W-:Y:S01]  /*2ae0*/  LEA.HI.X.SX32 R7, R14, R68.reuse, 0x2, P6 ;  /* 0x000000440e077211 */ /* 0x080fe200030f16ff */
[----:B------:R3:W-:Y:S01]  /*2af0*/  LDGSTS.E [R20+0x7800], desc[UR22][R60.64], P3 ;  /* 0x078000003c147fae */ /* 0x0007e200099a1016 */
[----:B------:R-:W-:Y:S01]  /*2b00*/  LEA.HI.X.SX32 R65, R13, R68, 0x2, P4 ;  /* 0x000000440d417211 */ /* 0x000fe200020f16ff */
[----:B------:R-:W-:-:S02]  /*2b10*/  VIADD R10, R12, UR10 ;  /* 0x0000000a0c0a7c36 */ /* 0x000fc40008000000 */
[----:B--2---:R-:W-:Y:S01]  /*2b20*/  IMAD R9, R62, UR4, RZ ;  /* 0x000000043e097c24 */ /* 0x004fe2000f8e02ff */
[----:B------:R2:W-:Y:S01]  /*2b30*/  LDGSTS.E [R20+0x7c00], desc[UR22][R6.64], P3 ;  /* 0x07c0000006147fae */ /* 0x0005e200099a1016 */
[----:B------:R-:W-:Y:S01]  /*2b40*/  IMAD.WIDE R84, R85, 0x4, R6 ;  /* 0x0000000455547825 */ /* 0x000fe200078e0206 */
[-C--:B-1----:R-:W-:Y:S02]  /*2b50*/  LEA R4, P4, R11, R70.reuse, 0x2 ;  /* 0x000000460b047211 */ /* 0x082fe400078810ff */
[----:B------:R1:W-:Y:S01]  /*2b60*/  LDGSTS.E [R10+0x6200], desc[UR22][R64.64], P3 ;  /* 0x06200000400a7fae */ /* 0x0003e200099a1016 */
[----:B------:R-:W-:Y:S01]  /*2b70*/  LEA R62, P6, R9, R70, 0x2 ;  /* 0x00000046093e7211 */ /* 0x000fe200078c10ff */
[----:B------:R-:W-:Y:S01]  /*2b80*/  IMAD R8, R63, UR4, RZ ;  /* 0x000000043f087c24 */ /* 0x000fe2000f8e02ff */
[-C--:B------:R-:W-:Y:S01]  /*2b90*/  LEA.HI.X.SX32 R5, R11, R68.reuse, 0x2, P4 ;  /* 0x000000440b057211 */ /* 0x080fe200020f16ff */
[----:B------:R-:W-:Y:S01]  /*2ba0*/  IMAD.WIDE R86, R87, 0x4, R60 ;  /* 0x0000000457567825 */ /* 0x000fe200078e023c */
[----:B------:R-:W-:-:S02]  /*2bb0*/  LEA.HI.X.SX32 R63, R9, R68, 0x2, P6 ;  /* 0x00000044093f7211 */ /* 0x000fc400030f16ff */
[----:B---3--:R-:W-:Y:S01]  /*2bc0*/  LEA R60, P4, R8, R70, 0x2 ;  /* 0x00000046083c7211 */ /* 0x008fe200078810ff */
[----:B--2---:R-:W-:Y:S01]  /*2bd0*/  IMAD R7, R66, UR4, RZ ;  /* 0x0000000442077c24 */ /* 0x004fe2000f8e02ff */
[----:B------:R2:W-:Y:S01]  /*2be0*/  LDGSTS.E [R10+0x6600], desc[UR22][R4.64], P3 ;  /* 0x06600000040a7fae */ /* 0x0005e200099a1016 */
[----:B------:R-:W-:Y:S01]  /*2bf0*/  IMAD.WIDE R80, R81, 0x4, R4 ;  /* 0x0000000451507825 */ /* 0x000fe200078e0204 */
[----:B------:R-:W-:Y:S02]  /*2c00*/  LEA.HI.X.SX32 R61, R8, R68, 0x2, P4 ;  /* 0x00000044083d7211 */ /* 0x000fe400020f16ff */
[----:B------:R-:W-:Y:S01]  /*2c10*/  LEA R66, P6, R7, R70, 0x2 ;  /* 0x0000004607427211 */ /* 0x000fe200078c10ff */
[----:B------:R-:W-:Y:S01]  /*2c20*/  IMAD R6, R67, UR4, RZ ;  /* 0x0000000443067c24 */ /* 0x000fe2000f8e02ff */
[----:B------:R3:W-:Y:S01]  /*2c30*/  LDGSTS.E [R10+0x6a00], desc[UR22][R62.64], P3 ;  /* 0x06a000003e0a7fae */ /* 0x0007e200099a1016 */
[----:B------:R-:W-:Y:S01]  /*2c40*/  IMAD.WIDE R78, R79, 0x4, R62 ;  /* 0x000000044f4e7825 */ /* 0x000fe200078e023e */
[----:B------:R-:W-:-:S02]  /*2c50*/  LEA.HI.X.SX32 R67, R7, R68, 0x2, P6 ;  /* 0x0000004407437211 */ /* 0x000fc400030f16ff */
[----:B------:R4:W-:Y:S01]  /*2c60*/  LDGSTS.E [R10+0x6e00], desc[UR22][R60.64], P3 ;  /* 0x06e000003c0a7fae */ /* 0x0009e200099a1016 */
[----:B------:R-:W-:Y:S01]  /*2c70*/  IMAD.WIDE R82, R83, 0x4, R64 ;  /* 0x0000000453527825 */ /* 0x000fe200078e0240 */
[C---:B-1----:R-:W-:Y:S02]  /*2c80*/  LEA R64, P4, R6.reuse, R70, 0x2 ;  /* 0x0000004606407211 */ /* 0x042fe400078810ff */
[----:B------:R1:W-:Y:S01]  /*2c90*/  LDGSTS.E [R10+0x7200], desc[UR22][R66.64], P3 ;  /* 0x07200000420a7fae */ /* 0x0003e200099a1016 */
[----:B--2---:R-:W-:Y:S01]  /*2ca0*/  IMAD R5, R71, UR4, RZ ;  /* 0x0000000447057c24 */ /* 0x004fe2000f8e02ff */
[----:B------:R-:W-:Y:S01]  /*2cb0*/  LEA.HI.X.SX32 R65, R6, R68, 0x2, P4 ;  /* 0x0000004406417211 */ /* 0x000fe200020f16ff */
[----:B------:R-:W-:Y:S01]  /*2cc0*/  IMAD R4, R69, UR4, RZ ;  /* 0x0000000445047c24 */ /* 0x000fe2000f8e02ff */
[----:B------:R-:W-:Y:S01]  /*2cd0*/  ISETP.GE.AND P4, PT, R139, R146, PT ;  /* 0x000000928b00720c */ /* 0x000fe20003f86270 */
[----:B------:R-:W-:Y:S01]  /*2ce0*/  IMAD.WIDE R76, R77, 0x4, R60 ;  /* 0x000000044d4c7825 */ /* 0x000fe200078e023c */
[----:B---3--:R-:W-:Y:S01]  /*2cf0*/  LEA R62, P6, R5, R70, 0x2 ;  /* 0x00000046053e7211 */ /* 0x008fe200078c10ff */
[----:B------:R2:W-:Y:S02]  /*2d00*/  LDGSTS.E [R10+0x7600], desc[UR22][R64.64], P3 ;  /* 0x07600000400a7fae */ /* 0x0005e400099a1016 */
[----:B------:R-:W-:Y:S01]  /*2d10*/  IMAD.WIDE R74, R75, 0x4, R66 ;  /* 0x000000044b4a7825 */ /* 0x000fe200078e0242 */
[----:B------:R-:W-:-:S02]  /*2d20*/  LEA.HI.X.SX32 R63, R5, R68, 0x2, P6 ;  /* 0x00000044053f7211 */ /* 0x000fc400030f16ff */
[C---:B----4-:R-:W-:Y:S01]  /*2d30*/  LEA R60, P6, R4.reuse, R70, 0x2 ;  /* 0x00000046043c7211 */ /* 0x050fe200078c10ff */
[----:B------:R-:W-:Y:S01]  /*2d40*/  IMAD.U32 R73, RZ, RZ, UR18 ;  /* 0x00000012ff497e24 */ /* 0x000fe2000f8e00ff */
[----:B-1----:R-:W-:Y:S01]  /*2d50*/  SEL R66, RZ, 0x4, P4 ;  /* 0x00000004ff427807 */ /* 0x002fe20002000000 */
[----:B------:R1:W-:Y:S01]  /*2d60*/  LDGSTS.E [R10+0x7a00], desc[UR22][R62.64], P3 ;  /* 0x07a000003e0a7fae */ /* 0x0003e200099a1016 */
[----:B------:R-:W-:Y:S01]  /*2d70*/  LEA.HI.X.SX32 R61, R4, R68, 0x2, P6 ;  /* 0x00000044043d7211 */ /* 0x000fe200030f16ff */
[----:B------:R-:W-:Y:S01]  /*2d80*/  IMAD.U32 R71, RZ, RZ, UR18 ;  /* 0x00000012ff477e24 */ /* 0x000fe2000f8e00ff */
[-C--:B------:R-:W-:Y:S01]  /*2d90*/  ISETP.GE.AND P6, PT, R138, R146.reuse, PT ;  /* 0x000000928a00720c */ /* 0x080fe20003fc6270 */
[----:B------:R-:W-:Y:S01]  /*2da0*/  IMAD.U32 R69, RZ, RZ, UR18 ;  /* 0x00000012ff457e24 */ /* 0x000fe2000f8e00ff */
[----:B------:R-:W-:Y:S01]  /*2db0*/  ISETP.GE.AND P4, PT, R135, R146, PT ;  /* 0x000000928700720c */ /* 0x000fe20003f86270 */
[----:B------:R3:W-:Y:S01]  /*2dc0*/  LDGSTS.E [R10+0x7e00], desc[UR22][R60.64], P3 ;  /* 0x07e000003c0a7fae */ /* 0x0007e200099a1016 */
[----:B------:R-:W-:Y:S01]  /*2dd0*/  IMAD.WIDE R72, R73, 0x4, R64 ;  /* 0x0000000449487825 */ /* 0x000fe200078e0240 */
[----:B--2---:R-:W-:-:S02]  /*2de0*/  SEL R64, R66, RZ, P1 ;  /* 0x000000ff42407207 */ /* 0x004fc40000800000 */
[----:B------:R-:W0:Y:S01]  /*2df0*/  LDGDEPBAR ;  /* 0x00000000000079af */ /* 0x000e220000000000 */
[----:B------:R-:W-:Y:S01]  /*2e00*/  IMAD.WIDE R70, R71, 0x4, R62 ;  /* 0x0000000447467825 */ /* 0x000fe200078e023e */
[----:B-1----:R-:W-:Y:S01]  /*2e10*/  SEL R62, RZ, 0x4, P6 ;  /* 0x00000004ff3e7807 */ /* 0x002fe20003000000 */
[----:B------:R-:W-:Y:S02]  /*2e20*/  BAR.SYNC.DEFER_BLOCKING 0x0 ;  /* 0x0000000000007b1d */ /* 0x000fe40000010000 */
[----:B------:R-:W-:Y:S01]  /*2e30*/  IMAD.WIDE R68, R69, 0x4, R60 ;  /* 0x0000000445447825 */ /* 0x000fe200078e023c */
[----:B------:R-:W-:Y:S02]  /*2e40*/  ISETP.NE.U32.AND P3, PT, R64, RZ, PT ;  /* 0x000000ff4000720c */ /* 0x000fe40003f65070 */
[----:B---3--:R-:W-:Y:S01]  /*2e50*/  SEL R60, RZ, 0x4, P4 ;  /* 0x00000004ff3c7807 */ /* 0x008fe20002000000 */
[----:B------:R-:W-:Y:S01]  /*2e60*/  VIADD R148, R144, 0xffffffc0 ;  /* 0xffffffc090947836 */ /* 0x000fe20000000000 */
[----:B------:R-:W-:-:S02]  /*2e70*/  SEL R62, R62, RZ, P1 ;  /* 0x000000ff3e3e7207 */ /* 0x000fc40000800000 */
[----:B------:R-:W-:Y:S02]  /*2e80*/  ISETP.GE.AND P4, PT, R133, R146, PT ;  /* 0x000000928500720c */ /* 0x000fe40003f86270 */
[----:B------:R-:W-:Y:S02]  /*2e90*/  SEL R60, R60, RZ, P1 ;  /* 0x000000ff3c3c7207 */ /* 0x000fe40000800000 */
[----:B------:R-:W-:Y:S02]  /*2ea0*/  SEL R61, RZ, 0x4, P4 ;  /* 0x00000004ff3d7807 */ /* 0x000fe40002000000 */
[----:B------:R-:W-:Y:S02]  /*2eb0*/  ISETP.NE.U32.AND P4, PT, R60, RZ, PT ;  /* 0x000000ff3c00720c */ /* 0x000fe40003f85070 */
[----:B------:R-:W-:-:S04]  /*2ec0*/  IADD3 R66, P6, PT, R58, UR27, RZ ;  /* 0x0000001b3a427c10 */ /* 0x000fc8000ffde0ff */
[----:B------:R-:W-:Y:S02]  /*2ed0*/  IADD3.X R67, PT, PT, R59, UR28, RZ, P6, !PT ;  /* 0x0000001c3b437c10 */ /* 0x000fe4000b7fe4ff */
[----:B------:R-:W-:Y:S01]  /*2ee0*/  IADD3 R64, P6, PT, R56, UR27, RZ ;  /* 0x0000001b38407c10 */ /* 0x000fe2000ffde0ff */
[----:B------:R-:W-:Y:S01]  /*2ef0*/  @!PT LDS RZ, [RZ] ;  /* 0x00000000fffff984 */ /* 0x000fe20000000800 */
[----:B------:R-:W-:Y:S01]  /*2f00*/  @!PT LDS RZ, [RZ] ;  /* 0x00000000fffff984 */ /* 0x000fe20000000800 */
[----:B------:R-:W-:Y:S01]  /*2f10*/  @!PT LDS RZ, [RZ] ;  /* 0x00000000fffff984 */ /* 0x000fe20000000800 */
[----:B------:R1:W-:Y:S01]  /*2f20*/  LDGSTS.E [R131+0x2000], desc[UR22][R58.64], P2 ;  /* 0x020000003a837fae */ /* 0x0003e200091a1016 */
[----:B------:R-:W-:Y:S02]  /*2f30*/  ISETP.NE.U32.AND P2, PT, R62, RZ, PT ;  /* 0x000000ff3e00720c */ /* 0x000fe40003f45070 */
[----:B------:R-:W-:Y:S01]  /*2f40*/  IADD3.X R65, PT, PT, R57, UR28, RZ, P6, !PT ;  /* 0x0000001c39417c10 */ /* 0x000fe2000b7fe4ff */
[----:B------:R2:W-:Y:S01]  /*2f50*/  LDGSTS.E [R131+0x2008], desc[UR22][R56.64], P5 ;  /* 0x0200800038837fae */ /* 0x0005e2000a9a1016 */
[----:B------:R-:W-:Y:S02]  /*2f60*/  IADD3 R62, P5, PT, R52, UR27, RZ ;  /* 0x0000001b343e7c10 */ /* 0x000fe4000ffbe0ff */
[----:B------:R-:W-:Y:S01]  /*2f70*/  IADD3 R60, P6, PT, R54, UR27, RZ ;  /* 0x0000001b363c7c10 */ /* 0x000fe2000ffde0ff */
[----:B------:R3:W-:Y:S01]  /*2f80*/  LDGSTS.E [R129+0x2000], desc[UR22][R52.64], P3 ;  /* 0x0200000034817fae */ /* 0x0007e200099a1016 */
[----:B------:R-:W-:-:S02]  /*2f90*/  ISETP.GE.AND P3, PT, R126, R146, PT ;  /* 0x000000927e00720c */ /* 0x000fc40003f66270 */
[----:B------:R-:W-:Y:S02]  /*2fa0*/  IADD3.X R63, PT, PT, R53, UR28, RZ, P5, !PT ;  /* 0x0000001c353f7c10 */ /* 0x000fe4000affe4ff */
[----:B-1----:R-:W-:Y:S01]  /*2fb0*/  SEL R59, R61, RZ, P1 ;  /* 0x000000ff3d3b7207 */ /* 0x002fe20000800000 */
[----:B------:R1:W-:Y:S01]  /*2fc0*/  LDGSTS.E [R129+0x2008], desc[UR22][R54.64], P2 ;  /* 0x0200800036817fae */ /* 0x0003e200091a1016 */
[----:B------:R-:W-:Y:S02]  /*2fd0*/  IADD3 R58, P5, PT, R50, UR27, RZ ;  /* 0x0000001b323a7c10 */ /* 0x000fe4000ffbe0ff */
[----:B--2---:R-:W-:Y:S01]  /*2fe0*/  SEL R56, RZ, 0x4, P3 ;  /* 0x00000004ff387807 */ /* 0x004fe20001800000 */
[----:B------:R2:W-:Y:S01]  /*2ff0*/  LDGSTS.E [R48+0x2000], desc[UR22][R50.64], P4 ;  /* 0x0200000032307fae */ /* 0x0005e2000a1a1016 */
[-C--:B------:R-:W-:Y:S02]  /*3000*/  ISETP.GE.AND P3, PT, R125, R146.reuse, PT ;  /* 0x000000927d00720c */ /* 0x080fe40003f66270 */
[----:B------:R-:W-:-:S02]  /*3010*/  ISETP.GE.AND P4, PT, R123, R146, PT ;  /* 0x000000927b00720c */ /* 0x000fc40003f86270 */
[----:B------:R-:W-:Y:S02]  /*3020*/  SEL R56, R56, RZ, P1 ;  /* 0x000000ff38387207 */ /* 0x000fe40000800000 */
[----:B---3--:R-:W-:Y:S02]  /*3030*/  SEL R52, RZ, 0x4, P3 ;  /* 0x00000004ff347807 */ /* 0x008fe40001800000 */
[----:B------:R-:W-:Y:S02]  /*3040*/  ISETP.NE.U32.AND P2, PT, R59, RZ, PT ;  /* 0x000000ff3b00720c */ /* 0x000fe40003f45070 */
[----:B------:R-:W-:Y:S02]  /*3050*/  SEL R53, RZ, 0x4, P4 ;  /* 0x00000004ff357807 */ /* 0x000fe40002000000 */
[----:B------:R-:W-:Y:S02]  /*3060*/  IADD3.X R59, PT, PT, R51, UR28, RZ, P5, !PT ;  /* 0x0000001c333b7c10 */ /* 0x000fe4000affe4ff */
[----:B------:R-:W-:-:S02]  /*3070*/  ISETP.GE.AND P5, PT, R47, R146, PT ;  /* 0x000000922f00720c */ /* 0x000fc40003fa6270 */
[----:B------:R-:W-:Y:S02]  /*3080*/  ISETP.NE.U32.AND P3, PT, R56, RZ, PT ;  /* 0x000000ff3800720c */ /* 0x000fe40003f65070 */
[----:B------:R-:W-:Y:S02]  /*3090*/  SEL R52, R52, RZ, P1 ;  /* 0x000000ff34347207 */ /* 0x000fe40000800000 */
[----:B------:R-:W-:Y:S01]  /*30a0*/  IADD3 R56, P4, PT, R116, UR27, RZ ;  /* 0x0000001b74387c10 */ /* 0x000fe2000ff9e0ff */
[----:B------:R3:W-:Y:S01]  /*30b0*/  LDGSTS.E [R48+0x2008], desc[UR22][R116.64], P2 ;  /* 0x0200800074307fae */ /* 0x0007e200091a1016 */
[----:B------:R-:W-:Y:S02]  /*30c0*/  SEL R53, R53, RZ, P1 ;  /* 0x000000ff35357207 */ /* 0x000fe40000800000 */
[----:B-1----:R-:W-:Y:S02]  /*30d0*/  SEL R54, RZ, 0x4, P5 ;  /* 0x00000004ff367807 */ /* 0x002fe40002800000 */
[----:B------:R-:W-:-:S02]  /*30e0*/  ISETP.NE.U32.AND P5, PT, R52, RZ, PT ;  /* 0x000000ff3400720c */ /* 0x000fc40003fa5070 */
[----:B------:R-:W-:Y:S01]  /*30f0*/  IADD3.X R57, PT, PT, R117, UR28, RZ, P4, !PT ;  /* 0x0000001c75397c10 */ /* 0x000fe2000a7fe4ff */
[----:B------:R-:W-:Y:S01]  /*3100*/  LDGSTS.E [R39+0x2000], desc[UR22][R120.64], P3 ;  /* 0x0200000078277fae */ /* 0x000fe200099a1016 */
[----:B------:R-:W-:Y:S02]  /*3110*/  ISETP.NE.U32.AND P4, PT, R53, RZ, PT ;  /* 0x000000ff3500720c */ /* 0x000fe40003f85070 */
[----:B------:R-:W-:Y:S02]  /*3120*/  IADD3.X R61, PT, PT, R55, UR28, RZ, P6, !PT ;  /* 0x0000001c373d7c10 */ /* 0x000fe4000b7fe4ff */
[----:B------:R-:W-:Y:S02]  /*3130*/  ISETP.GE.AND P6, PT, R46, R146, PT ;  /* 0x000000922e00720c */ /* 0x000fe40003fc6270 */
[----:B--2---:R-:W-:Y:S02]  /*3140*/  SEL R50, R54, RZ, P1 ;  /* 0x000000ff36327207 */ /* 0x004fe40000800000 */
[----:B------:R-:W-:Y:S01]  /*3150*/  SEL R51, RZ, 0x4, P6 ;  /* 0x00000004ff337807 */ /* 0x000fe20003000000 */
[----:B------:R1:W-:Y:S01]  /*3160*/  LDGSTS.E [R39+0x2008], desc[UR22][R118.64], P5 ;  /* 0x0200800076277fae */ /* 0x0003e2000a9a1016 */
[----:B------:R-:W-:-:S02]  /*3170*/  ISETP.NE.U32.AND P3, PT, R50, RZ, PT ;  /* 0x000000ff3200720c */ /* 0x000fc40003f65070 */
[----:B------:R-:W-:Y:S01]  /*3180*/  IADD3 R50, P6, PT, R118, UR27, RZ ;  /* 0x0000001b76327c10 */ /* 0x000fe2000ffde0ff */
[----:B------:R2:W-:Y:S01]  /*3190*/  LDGSTS.E [R33+0x2000], desc[UR22][R90.64], P4 ;  /* 0x020000005a217fae */ /* 0x0005e2000a1a1016 */
[----:B------:R-:W-:Y:S02]  /*31a0*/  IADD3 R54, P2, PT, R120, UR27, RZ ;  /* 0x0000001b78367c10 */ /* 0x000fe4000ff5e0ff */
[----:B------:R-:W-:Y:S02]  /*31b0*/  SEL R53, R51, RZ, P1 ;  /* 0x000000ff33357207 */ /* 0x000fe40000800000 */
[----:B------:R-:W-:Y:S02]  /*31c0*/  IADD3.X R51, PT, PT, R119, UR28, RZ, P6, !PT ;  /* 0x0000001c77337c10 */ /* 0x000fe4000b7fe4ff */
[----:B------:R-:W-:Y:S02]  /*31d0*/  IADD3.X R55, PT, PT, R121, UR28, RZ, P2, !PT ;  /* 0x0000001c79377c10 */ /* 0x000fe400097fe4ff */
[----:B---3--:R-:W-:Y:S01]  /*31e0*/  IADD3 R116, P6, PT, R94, UR27, RZ ;  /* 0x0000001b5e747c10 */ /* 0x008fe2000ffde0ff */
[----:B------:R3:W-:Y:S01]  /*31f0*/  LDGSTS.E [R33+0x2008], desc[UR22][R94.64], P3 ;  /* 0x020080005e217fae */ /* 0x0007e200099a1016 */
[----:B------:R-:W-:-:S02]  /*3200*/  ISETP.GE.AND P4, PT, R44, R146, PT ;  /* 0x000000922c00720c */ /* 0x000fc40003f86270 */
[----:B------:R-:W-:Y:S02]  /*3210*/  IADD3 R52, P2, PT, R90, UR27, RZ ;  /* 0x0000001b5a347c10 */ /* 0x000fe4000ff5e0ff */
[----:B------:R-:W-:Y:S02]  /*3220*/  ISETP.NE.U32.AND P5, PT, R53, RZ, PT ;  /* 0x000000ff3500720c */ /* 0x000fe40003fa5070 */
[----:B------:R-:W-:Y:S02]  /*3230*/  IADD3.X R117, PT, PT, R95, UR28, RZ, P6, !PT ;  /* 0x0000001c5f757c10 */ /* 0x000fe4000b7fe4ff */
[----:B-1----:R-:W-:Y:S02]  /*3240*/  SEL R119, RZ, 0x4, P4 ;  /* 0x00000004ff777807 */ /* 0x002fe40002000000 */
[----:B------:R-:W-:Y:S02]  /*3250*/  IADD3.X R53, PT, PT, R91, UR28, RZ, P2, !PT ;  /* 0x0000001c5b357c10 */ /* 0x000fe400097fe4ff */
[----:B------:R-:W-:-:S02]  /*3260*/  ISETP.GE.AND P6, PT, R32, R146, PT ;  /* 0x000000922000720c */ /* 0x000fc40003fc6270 */
[-C--:B------:R-:W-:Y:S02]  /*3270*/  ISETP.GE.AND P2, PT, R145, R146.reuse, PT ;  /* 0x000000929100720c */ /* 0x080fe40003f46270 */
[----:B------:R-:W-:Y:S01]  /*3280*/  IADD3 R118, P4, PT, R96, UR27, RZ ;  /* 0x0000001b60767c10 */ /* 0x000fe2000ff9e0ff */
[----:B------:R1:W-:Y:S01]  /*3290*/  LDGSTS.E [R28+0x2000], desc[UR22][R96.64], P5 ;  /* 0x02000000601c7fae */ /* 0x0003e2000a9a1016 */
[----:B--2---:R-:W-:Y:S02]  /*32a0*/  SEL R90, R119, RZ, P1 ;  /* 0x000000ff775a7207 */ /* 0x004fe40000800000 */
[----:B------:R-:W-:Y:S02]  /*32b0*/  ISETP.GE.AND P3, PT, R31, R146, PT ;  /* 0x000000921f00720c */ /* 0x000fe40003f66270 */
[----:B------:R-:W-:Y:S02]  /*32c0*/  SEL R120, RZ, 0x4, P6 ;  /* 0x00000004ff787807 */ /* 0x000fe40003000000 */
[----:B------:R-:W-:-:S02]  /*32d0*/  SEL R121, RZ, 0x4, P2 ;  /* 0x00000004ff797807 */ /* 0x000fc40001000000 */
[-C--:B------:R-:W-:Y:S02]  /*32e0*/  ISETP.GE.AND P6, PT, R30, R146.reuse, PT ;  /* 0x000000921e00720c */ /* 0x080fe40003fc6270 */
[----:B------:R-:W-:Y:S02]  /*32f0*/  ISETP.GE.AND P2, PT, R25, R146, PT ;  /* 0x000000921900720c */ /* 0x000fe40003f46270 */
[----:B------:R-:W-:Y:S02]  /*3300*/  IADD3.X R119, PT, PT, R97, UR28, RZ, P4, !PT ;  /* 0x0000001c61777c10 */ /* 0x000fe4000a7fe4ff */
[----:B------:R-:W-:Y:S02]  /*3310*/  ISETP.NE.U32.AND P4, PT, R90, RZ, PT ;  /* 0x000000ff5a00720c */ /* 0x000fe40003f85070 */
[----:B------:R-:W-:Y:S02]  /*3320*/  SEL R90, RZ, 0x4, P3 ;  /* 0x00000004ff5a7807 */ /* 0x000fe40001800000 */
[----:B---3--:R-:W-:-:S02]  /*3330*/  SEL R94, RZ, 0x4, P6 ;  /* 0x00000004ff5e7807 */ /* 0x008fc40003000000 */
[----:B------:R-:W-:Y:S02]  /*3340*/  SEL R95, RZ, 0x4, P2 ;  /* 0x00000004ff5f7807 */ /* 0x000fe40001000000 */
[----:B------:R-:W-:Y:S02]  /*3350*/  SEL R120, R120, RZ, P1 ;  /* 0x000000ff78787207 */ /* 0x000fe40000800000 */
[----:B------:R-:W-:Y:S02]  /*3360*/  SEL R91, R90, RZ, P1 ;  /* 0x000000ff5a5b7207 */ /* 0x000fe40000800000 */
[----:B------:R-:W-:Y:S01]  /*3370*/  SEL R94, R94, RZ, P1 ;  /* 0x000000ff5e5e7207 */ /* 0x000fe20000800000 */
[----:B------:R2:W-:Y:S01]  /*3380*/  LDGSTS.E [R28+0x2008], desc[UR22][R98.64], P4 ;  /* 0x02008000621c7fae */ /* 0x0005e2000a1a1016 */
[----:B------:R-:W-:Y:S02]  /*3390*/  IADD3 R90, P2, PT, R98, UR27, RZ ;  /* 0x0000001b625a7c10 */ /* 0x000fe4000ff5e0ff */
[----:B------:R-:W-:-:S02]  /*33a0*/  SEL R95, R95, RZ, P1 ;  /* 0x000000ff5f5f7207 */ /* 0x000fc40000800000 */
[----:B------:R-:W-:Y:S02]  /*33b0*/  ISETP.NE.U32.AND P5, PT, R120, RZ, PT ;  /* 0x000000ff7800720c */ /* 0x000fe40003fa5070 */
[----:B------:R-:W-:Y:S02]  /*33c0*/  SEL R121, R121, RZ, P1 ;  /* 0x000000ff79797207 */ /* 0x000fe40000800000 */
[----:B------:R-:W-:Y:S02]  /*33d0*/  ISETP.NE.U32.AND P6, PT, R91, RZ, PT ;  /* 0x000000ff5b00720c */ /* 0x000fe40003fc5070 */
[----:B------:R-:W-:Y:S02]  /*33e0*/  ISETP.NE.U32.AND P1, PT, R94, RZ, PT ;  /* 0x000000ff5e00720c */ /* 0x000fe40003f25070 */
[----:B------:R-:W-:Y:S02]  /*33f0*/  IADD3.X R91, PT, PT, R99, UR28, RZ, P2, !PT ;  /* 0x0000001c635b7c10 */ /* 0x000fe400097fe4ff */
[----:B------:R-:W-:Y:S01]  /*3400*/  ISETP.NE.U32.AND P2, PT, R95, RZ, PT ;  /* 0x000000ff5f00720c */ /* 0x000fe20003f45070 */
[----:B------:R-:W-:Y:S01]  /*3410*/  IMAD.U32 R95, RZ, RZ, UR17 ;  /* 0x00000011ff5f7e24 */ /* 0x000fe2000f8e00ff */
[----:B------:R-:W-:Y:S01]  /*3420*/  ISETP.NE.U32.AND P3, PT, R121, RZ, PT ;  /* 0x000000ff7900720c */ /* 0x000fe20003f65070 */
[----:B------:R3:W-:Y:S01]  /*3430*/  LDGSTS.E [R26+0x2000], desc[UR22][R100.64], P5 ;  /* 0x02000000641a7fae */ /* 0x0007e2000a9a1016 */
[----:B------:R-:W-:Y:S01]  /*3440*/  IADD3 R120, P5, PT, R100, UR27, RZ ;  /* 0x0000001b64787c10 */ /* 0x000fe2000ffbe0ff */
[----:B------:R-:W-:Y:S01]  /*3450*/  IMAD.WIDE R92, R95, 0x4, R92 ;  /* 0x000000045f5c7825 */ /* 0x000fe200078e025c */
[----:B-1----:R-:W-:Y:S01]  /*3460*/  IADD3 R96, P4, PT, R102, UR27, RZ ;  /* 0x0000001b66607c10 */ /* 0x002fe2000ff9e0ff */
[----:B------:R1:W-:Y:S01]  /*3470*/  LDGSTS.E [R26+0x2008], desc[UR22][R102.64], P6 ;  /* 0x02008000661a7fae */ /* 0x0003e2000b1a1016 */
[----:B------:R-:W-:-:S02]  /*3480*/  IADD3.X R121, PT, PT, R101, UR28, RZ, P5, !PT ;  /* 0x0000001c65797c10 */ /* 0x000fc4000affe4ff */
[----:B------:R-:W-:Y:S01]  /*3490*/  IADD3.X R97, PT, PT, R103, UR28, RZ, P4, !PT ;  /* 0x0000001c67617c10 */ /* 0x000fe2000a7fe4ff */
[----:B------:R-:W-:Y:S01]  /*34a0*/  LDGSTS.E [R21+0x2000], desc[UR22][R104.64], P1 ;  /* 0x0200000068157fae */ /* 0x000fe200089a1016 */
[----:B------:R-:W-:Y:S02]  /*34b0*/  IADD3 R94, P5, PT, R106, UR29, RZ ;  /* 0x0000001d6a5e7c10 */ /* 0x000fe4000ffbe0ff */
[----:B--2---:R-:W-:Y:S01]  /*34c0*/  IADD3 R98, P4, PT, R108, UR29, RZ ;  /* 0x0000001d6c627c10 */ /* 0x004fe2000ff9e0ff */
[----:B------:R-:W-:Y:S01]  /*34d0*/  LDGSTS.E [R21+0x2008], desc[UR22][R92.64], P2 ;  /* 0x020080005c157fae */ /* 0x000fe200091a1016 */
[----:B---3--:R-:W-:Y:S02]  /*34e0*/  IADD3 R100, P1, PT, R110, UR29, RZ ;  /* 0x0000001d6e647c10 */ /* 0x008fe4000ff3e0ff */
[----:B------:R-:W-:Y:S01]  /*34f0*/  IADD3 R146, P2, PT, R112, UR29, RZ ;  /* 0x0000001d70927c10 */ /* 0x000fe2000ff5e0ff */
[----:B------:R-:W0:Y:S01]  /*3500*/  LDGDEPBAR ;  /* 0x00000000000079af */ /* 0x000e220000000000 */
[----:B------:R-:W-:-:S02]  /*3510*/  IADD3.X R101, PT, PT, R111, UR30, RZ, P1, !PT ;  /* 0x0000001e6f657c10 */ /* 0x000fc40008ffe4ff */
[----:B-1----:R-:W-:Y:S01]  /*3520*/  IADD3 R102, P1, PT, R114, UR29, RZ ;  /* 0x0000001d72667c10 */ /* 0x002fe2000ff3e0ff */
[----:B------:R1:W-:Y:S01]  /*3530*/  LDGSTS.E [R20+0x8000], desc[UR22][R106.64], P3 ;  /* 0x080000006a147fae */ /* 0x0003e200099a1016 */
[----:B------:R-:W-:Y:S02]  /*3540*/  IADD3.X R95, PT, PT, R107, UR30, RZ, P5, !PT ;  /* 0x0000001e6b5f7c10 */ /* 0x000fe4000affe4ff */
[----:B------:R-:W-:Y:S01]  /*3550*/  IADD3.X R103, PT, PT, R115, UR30, RZ, P1, !PT ;  /* 0x0000001e73677c10 */ /* 0x000fe20008ffe4ff */
[----:B------:R2:W-:Y:S01]  /*3560*/  LDGSTS.E [R20+0x8400], desc[UR22][R108.64], P3 ;  /* 0x084000006c147fae */ /* 0x0005e200099a1016 */
[----:B------:R-:W-:Y:S02]  /*3570*/  ISETP.GE.AND P1, PT, R37, R148, PT ;  /* 0x000000942500720c */ /* 0x000fe40003f26270 */
[----:B------:R-:W-:Y:S01]  /*3580*/  IADD3.X R147, PT, PT, R113, UR30, RZ, P2, !PT ;  /* 0x0000001e71937c10 */ /* 0x000fe200097fe4ff */
[----:B------:R3:W-:Y:S01]  /*3590*/  LDGSTS.E [R20+0x8800], desc[UR22][R110.64], P3 ;  /* 0x088000006e147fae */ /* 0x0007e200099a1016 */
[----:B------:R-:W-:-:S02]  /*35a0*/  ISETP.GT.AND P2, PT, R141, 0x5f, PT ;  /* 0x0000005f8d00780c */ /* 0x000fc40003f44270 */
[----:B------:R-:W-:Y:S01]  /*35b0*/  IADD3.X R99, PT, PT, R109, UR30, RZ, P4, !PT ;  /* 0x0000001e6d637c10 */ /* 0x000fe2000a7fe4ff */
[----:B------:R3:W-:Y:S01]  /*35c0*/  LDGSTS.E [R20+0x8c00], desc[UR22][R112.64], P3 ;  /* 0x08c0000070147fae */ /* 0x0007e200099a1016 */
[----:B-1----:R-:W-:Y:S02]  /*35d0*/  SEL R106, RZ, 0x4, P1 ;  /* 0x00000004ff6a7807 */ /* 0x002fe40000800000 */
[----:B------:R-:W-:Y:S01]  /*35e0*/  ISETP.GE.AND P1, PT, R140, R148, PT ;  /* 0x000000948c00720c */ /* 0x000fe20003f26270 */
[----:B------:R3:W-:Y:S01]  /*35f0*/  LDGSTS.E [R20+0x9000], desc[UR22][R114.64], P3 ;  /* 0x0900000072147fae */ /* 0x0007e200099a1016 */
[----:B------:R-:W-:Y:S02]  /*3600*/  SEL R106, R106, RZ, P2 ;  /* 0x000000ff6a6a7207 */ /* 0x000fe40001000000 */
[----:B------:R-:W-:Y:S01]  /*3610*/  SEL R107, RZ, 0x4, P1 ;  /* 0x00000004ff6b7807 */ /* 0x000fe20000800000 */
[----:B------:R3:W-:Y:S01]  /*3620*/  LDGSTS.E [R20+0x9400], desc[UR22][R88.64], P3 ;  /* 0x0940000058147fae */ /* 0x0007e200099a1016 */
[----:B------:R-:W-:-:S02]  /*3630*/  ISETP.NE.U32.AND P1, PT, RZ, UR8, PT ;  /* 0x00000008ff007c0c */ /* 0x000fc4000bf25070 */
[----:B------:R-:W-:Y:S01]  /*3640*/  IADD3 R104, P4, PT, R104, UR27, RZ ;  /* 0x0000001b68687c10 */ /* 0x000fe2000ff9e0ff */
[----:B------:R3:W-:Y:S01]  /*3650*/  LDGSTS.E [R20+0x9800], desc[UR22][R86.64], P3 ;  /* 0x0980000056147fae */ /* 0x0007e200099a1016 */
[----:B------:R-:W-:Y:S02]  /*3660*/  ISETP.LT.OR P6, PT, R141, 0x20, P1 ;  /* 0x000000208d00780c */ /* 0x000fe40000fc1670 */
[----:B------:R-:W-:Y:S01]  /*3670*/  ISETP.NE.U32.AND P5, PT, R106, RZ, PT ;  /* 0x000000ff6a00720c */ /* 0x000fe20003fa5070 */
[----:B------:R3:W-:Y:S01]  /*3680*/  LDGSTS.E [R20+0x9c00], desc[UR22][R84.64], P3 ;  /* 0x09c0000054147fae */ /* 0x0007e200099a1016 */
[----:B------:R-:W-:Y:S02]  /*3690*/  IADD3.X R105, PT, PT, R105, UR28, RZ, P4, !PT ;  /* 0x0000001c69697c10 */ /* 0x000fe4000a7fe4ff */
[----:B------:R-:W-:Y:S01]  /*36a0*/  IADD3 R92, P4, PT, R92, UR27, RZ ;  /* 0x0000001b5c5c7c10 */ /* 0x000fe2000ff9e0ff */
[----:B------:R3:W-:Y:S01]  /*36b0*/  LDGSTS.E [R10+0x8200], desc[UR22][R82.64], P3 ;  /* 0x08200000520a7fae */ /* 0x0007e200099a1016 */
[----:B------:R-:W-:-:S02]  /*36c0*/  SEL R107, R107, RZ, P2 ;  /* 0x000000ff6b6b7207 */ /* 0x000fc40001000000 */
[----:B------:R-:W-:Y:S01]  /*36d0*/  IADD3.X R93, PT, PT, R93, UR28, RZ, P4, !PT ;  /* 0x0000001c5d5d7c10 */ /* 0x000fe2000a7fe4ff */
[----:B------:R3:W-:Y:S01]  /*36e0*/  LDGSTS.E [R10+0x8600], desc[UR22][R80.64], P3 ;  /* 0x08600000500a7fae */ /* 0x0007e200099a1016 */
[----:B------:R-:W-:-:S03]  /*36f0*/  ISETP.NE.U32.AND P4, PT, R107, RZ, PT ;  /* 0x000000ff6b00720c */ /* 0x000fc60003f85070 */
[----:B------:R3:W-:Y:S04]  /*3700*/  LDGSTS.E [R10+0x8a00], desc[UR22][R78.64], P3 ;  /* 0x08a000004e0a7fae */ /* 0x0007e800099a1016 */
[----:B------:R3:W-:Y:S04]  /*3710*/  LDGSTS.E [R10+0x8e00], desc[UR22][R76.64], P3 ;  /* 0x08e000004c0a7fae */ /* 0x0007e800099a1016 */
[----:B------:R3:W-:Y:S04]  /*3720*/  LDGSTS.E [R10+0x9200], desc[UR22][R74.64], P3 ;  /* 0x092000004a0a7fae */ /* 0x0007e800099a1016 */
[----:B------:R3:W-:Y:S04]  /*3730*/  LDGSTS.E [R10+0x9600], desc[UR22][R72.64], P3 ;  /* 0x09600000480a7fae */ /* 0x0007e800099a1016 */
[----:B------:R3:W-:Y:S04]  /*3740*/  LDGSTS.E [R10+0x9a00], desc[UR22][R70.64], P3 ;  /* 0x09a00000460a7fae */ /* 0x0007e800099a1016 */
[----:B------:R3:W-:Y:S01]  /*3750*/  LDGSTS.E [R10+0x9e00], desc[UR22][R68.64], P3 ;  /* 0x09e00000440a7fae */ /* 0x0007e200099a1016 */
[----:B------:R-:W-:-:S03]  /*3760*/  ISETP.GE.AND P3, PT, R139, R148, PT ;  /* 0x000000948b00720c */ /* 0x000fc60003f66270 */
[----:B------:R-:W0:Y:S01]  /*3770*/  LDGDEPBAR ;  /* 0x00000000000079af */ /* 0x000e220000000000 */
[----:B------:R-:W-:Y:S02]  /*3780*/  SEL R106, RZ, 0x4, P3 ;  /* 0x00000004ff6a7807 */ /* 0x000fe40001800000 */
[----:B------:R-:W-:Y:S02]  /*3790*/  ISETP.GE.AND P3, PT, R138, R148, PT ;  /* 0x000000948a00720c */ /* 0x000fe40003f66270 */
[----:B------:R-:W-:Y:S02]  /*37a0*/  SEL R106, R106, RZ, P2 ;  /* 0x000000ff6a6a7207 */ /* 0x000fe40001000000 */
[----:B--2---:R-:W-:Y:S02]  /*37b0*/  SEL R108, RZ, 0x4, P3 ;  /* 0x00000004ff6c7807 */ /* 0x004fe40001800000 */
[----:B------:R-:W-:Y:S02]  /*37c0*/  ISETP.NE.U32.AND P3, PT, R106, RZ, PT ;  /* 0x000000ff6a00720c */ /* 0x000fe40003f65070 */
[----:B------:R-:W-:Y:S01]  /*37d0*/  SEL R108, R108, RZ, P2 ;  /* 0x000000ff6c6c7207 */ /* 0x000fe20001000000 */
[----:B------:R-:W-:-:S04]  /*37e0*/  DEPBAR.LE SB0, 0x2 ;  /* 0x000080800000791a */ /* 0x000fc80000000000 */
[----:B------:R-:W-:Y:S06]  /*37f0*/  BAR.SYNC.DEFER_BLOCKING 0x0 ;  /* 0x0000000000007b1d */ /* 0x000fec0000010000 */
[----:B---3--:R-:W-:Y:S05]  /*3800*/  @P6 BRA `(.L_x_6) ;  /* 0x0000000000846947 */ /* 0x008fea0003800000 */
[----:B------:R-:W-:Y:S02]  /*3810*/  UIADD3 UR4, UPT, UPT, UR10, 0x6000, URZ ;  /* 0x000060000a047890 */ /* 0x000fe4000fffe0ff */
[----:B------:R-:W-:Y:S02]  /*3820*/  USHF.R.U32.HI UR6, URZ, 0x4, UR10 ;  /* 0x00000004ff067899 */ /* 0x000fe4000801160a */
[----:B------:R-:W-:Y:S02]  /*3830*/  USHF.R.U32.HI UR4, URZ, 0x4, UR4 ;  /* 0x00000004ff047899 */ /* 0x000fe40008011604 */
[----:B------:R-:W-:Y:S02]  /*3840*/  USGXT.U32 UR6, UR6, 0xe ;  /* 0x0000000e0606789a */ /* 0x000fe40008000000 */
[----:B------:R-:W-:Y:S02]  /*3850*/  USGXT.U32 UR8, UR4, 0xe ;  /* 0x0000000e0408789a */ /* 0x000fe40008000000 */
[----:B------:R-:W-:-:S02]  /*3860*/  UIADD3 UR40, UP1, UPT, UR6, 0x2, URZ ;  /* 0x0000000206287890 */ /* 0x000fc4000ff3e0ff */
[----:B------:R-:W-:Y:S01]  /*3870*/  UIADD3 UR38, UP2, UPT, UR8, 0x2, URZ ;  /* 0x0000000208267890 */ /* 0x000fe2000ff5e0ff */
[----:B------:R-:W-:Y:S01]  /*3880*/  UMOV UR4, URZ ;  /* 0x000000ff00047c82 */ /* 0x000fe20008000000 */
[----:B------:R-:W-:Y:S01]  /*3890*/  UMOV UR42, 0x0 ;  /* 0x00000000002a7882 */ /* 0x000fe20000000000 */
[----:B------:R-:W-:Y:S02]  /*38a0*/  UIADD3.X UR41, UPT, UPT, UR4, 0x40004040, URZ, UP1, !UPT ;  /* 0x4000404004297890 */ /* 0x000fe40008ffe4ff */
[----:B------:R-:W-:Y:S02]  /*38b0*/  UIADD3.X UR39, UPT, UPT, UR4, 0x40004040, URZ, UP2, !UPT ;  /* 0x4000404004277890 */ /* 0x000fe400097fe4ff */
[----:B------:R-:W-:Y:S02]  /*38c0*/  UIADD3.64 UR14, UPT, UPT, UR40, 0x2, URZ ;  /* 0x00000002280e7897 */ /* 0x000fe4000fffe0ff */
[----:B------:R-:W-:Y:S02]  /*38d0*/  UIADD3.64 UR32, UPT, UPT, UR38, 0x2, URZ ;  /* 0x0000000226207897 */ /* 0x000fe4000fffe0ff */
[----:B------:R-:W-:-:S02]  /*38e0*/  UIADD3.64 UR34, UPT, UPT, UR40, 0x4, URZ ;  /* 0x0000000428227897 */ /* 0x000fc4000fffe0ff */
[----:B------:R-:W-:Y:S01]  /*38f0*/  UIADD3.64 UR36, UPT, UPT, UR38, 0x4, URZ ;  /* 0x0000000426247897 */ /* 0x000fe2000fffe0ff */
[----:B------:R-:W-:Y:S01]  /*3900*/  UMOV UR43, 0x4100910 ;  /* 0x04100910002b7882 */ /* 0x000fe20000000000 */
[----:B------:R-:W-:Y:S01]  /*3910*/  UMOV UR7, 0x40004040 ;  /* 0x4000404000077882 */ /* 0x000fe20000000000 */
[----:B------:R-:W-:Y:S01]  /*3920*/  UMOV UR9, 0x40004040 ;  /* 0x4000404000097882 */ /* 0x000fe20000000000 */
[----:B------:R-:W-:Y:S01]  /*3930*/  UMOV UR44, 0x0 ;  /* 0x00000000002c7882 */ /* 0x000fe20000000000 */
[----:B------:R-:W-:Y:S01]  /*3940*/  UMOV UR45, 0x4100910 ;  /* 0x04100910002d7882 */ /* 0x000fe20000000000 */
[----:B------:R-:W-:Y:S01]  /*3950*/  UMOV UR46, 0x0 ;  /* 0x00000000002e7882 */ /* 0x000fe20000000000 */
[----:B------:R-:W-:Y:S01]  /*3960*/  UMOV UR47, 0x4100910 ;  /* 0x04100910002f7882 */ /* 0x000fe20000000000 */
[----:B------:R-:W-:Y:S01]  /*3970*/  UMOV UR4, UR16 ;  /* 0x0000001000047c82 */ /* 0x000fe20008000000 */
[----:B------:R-:W-:Y:S01]  /*3980*/  UMOV UR5, URZ ;  /* 0x000000ff00057c82 */ /* 0x000fe20008000000 */
[----:B------:R1:W-:Y:S01]  /*3990*/  UTCHMMA gdesc[UR6], gdesc[UR8], tmem[UR26], tmem[UR42], idesc[UR43], !UPT ;  /* 0x00ff2a08060075ea */ /* 0x0003e2000f80001a */
[----:B------:R-:W-:Y:S01]  /*39a0*/  UMOV UR48, 0x0 ;  /* 0x0000000000307882 */ /* 0x000fe20000000000 */
[----:B------:R-:W-:Y:S01]  /*39b0*/  UMOV UR49, 0x4100910 ;  /* 0x0410091000317882 */ /* 0x000fe20000000000 */
[----:B------:R1:W-:Y:S01]  /*39c0*/  UTCHMMA gdesc[UR40], gdesc[UR38], tmem[UR26], tmem[UR44], idesc[UR45], UPT ;  /* 0x00ff2c26280075ea */ /* 0x0003e2000b80001a */
[----:B------:R-:W-:Y:S01]  /*39d0*/  UMOV UR4, UR4 ;  /* 0x0000000400047c82 */ /* 0x000fe20008000000 */
[----:B------:R1:W-:Y:S01]  /*39e0*/  UTCHMMA gdesc[UR14], gdesc[UR32], tmem[UR26], tmem[UR46], idesc[UR47], UPT ;  /* 0x00ff2e200e0075ea */ /* 0x0003e2000b80001a */
[----:B------:R1:W-:Y:S01]  /*39f0*/  UTCHMMA gdesc[UR34], gdesc[UR36], tmem[UR26], tmem[UR48], idesc[UR49], UPT ;  /* 0x00ff3024220075ea */ /* 0x0003e2000b80001a */
[----:B------:R1:W-:Y:S01]  /*3a00*/  UTCBAR [UR4], URZ ;  /* 0x000000ff040073e9 */ /* 0x0003e200080000ff */
[----:B------:R-:W-:Y:S01]  /*3a10*/  NOP ;  /* 0x0000000000007918 */ /* 0x000fe20000000000 */
.L_x_6:
[----:B------:R-:W-:Y:S01]  /*3a20*/  BAR.SYNC.DEFER_BLOCKING 0x0 ;  /* 0x0000000000007b1d */ /* 0x000fe20000010000 */
[----:B------:R-:W-:-:S04]  /*3a30*/  IADD3 R88, P6, PT, R88, UR29, RZ ;  /* 0x0000001d58587c10 */ /* 0x000fc8000ffde0ff */
[----:B------:R-:W-:Y:S01]  /*3a40*/  IADD3.X R89, PT, PT, R89, UR30, RZ, P6, !PT ;  /* 0x0000001e59597c10 */ /* 0x000fe2000b7fe4ff */
[----:B-1----:R-:W-:Y:S01]  /*3a50*/  UMOV UR4, URZ ;  /* 0x000000ff00047c82 */ /* 0x002fe20008000000 */
[----:B------:R-:W-:Y:S01]  /*3a60*/  @!PT LDS RZ, [RZ] ;  /* 0x00000000fffff984 */ /* 0x000fe20000000800 */
[----:B------:R-:W-:Y:S01]  /*3a70*/  @!PT LDS RZ, [RZ] ;  /* 0x00000000fffff984 */ /* 0x000fe20000000800 */
[----:B------:R-:W-:Y:S01]  /*3a80*/  @!PT LDS RZ, [RZ] ;  /* 0x00000000fffff984 */ /* 0x000fe20000000800 */
[----:B------:R-:W-:Y:S01]  /*3a90*/  LDGSTS.E [R131+0x4000], desc[UR22][R66.64], P5 ;  /* 0x0400000042837fae */ /* 0x000fe2000a9a1016 */
[----:B------:R-:W-:-:S03]  /*3aa0*/  ISETP.NE.U32.AND P5, PT, R108, RZ, PT ;  /* 0x000000ff6c00720c */ /* 0x000fc60003fa5070 */
[----:B------:R1:W-:Y:S01]  /*3ab0*/  LDGSTS.E [R131+0x4008], desc[UR22][R64.64], P4 ;  /* 0x0400800040837fae */ /* 0x0003e2000a1a1016 */
[----:B------:R-:W-:-:S03]  /*3ac0*/  ISETP.GE.AND P4, PT, R135, R148, PT ;  /* 0x000000948700720c */ /* 0x000fc60003f86270 */
[----:B------:R-:W-:Y:S01]  /*3ad0*/  LDGSTS.E [R129+0x4000], desc[UR22][R62.64], P3 ;  /* 0x040000003e817fae */ /* 0x000fe200099a1016 */
[-C--:B------:R-:W-:Y:S02]  /*3ae0*/  ISETP.GE.AND P3, PT, R133, R148.reuse, PT ;  /* 0x000000948500720c */ /* 0x080fe40003f66270 */
[----:B------:R-:W-:Y:S02]  /*3af0*/  SEL R106, RZ, 0x4, P4 ;  /* 0x00000004ff6a7807 */ /* 0x000fe40002000000 */
[----:B------:R-:W-:Y:S01]  /*3b00*/  ISETP.GE.AND P4, PT, R126, R148, PT ;  /* 0x000000947e00720c */ /* 0x000fe20003f86270 */
[----:B------:R2:W-:Y:S01]  /*3b10*/  LDGSTS.E [R129+0x4008], desc[UR22][R60.64], P5 ;  /* 0x040080003c817fae */ /* 0x0005e2000a9a1016 */
[----:B------:R-:W-:Y:S02]  /*3b20*/  SEL R106, R106, RZ, P2 ;  /* 0x000000ff6a6a7207 */ /* 0x000fe40001000000 */
[----:B-1----:R-:W-:Y:S02]  /*3b30*/  SEL R65, RZ, 0x4, P3 ;  /* 0x00000004ff417807 */ /* 0x002fe40001800000 */
[----:B------:R-:W-:-:S02]  /*3b40*/  SEL R67, RZ, 0x4, P4 ;  /* 0x00000004ff437807 */ /* 0x000fc40002000000 */
[-C--:B------:R-:W-:Y:S02]  /*3b50*/  ISETP.GE.AND P4, PT, R125, R148.reuse, PT ;  /* 0x000000947d00720c */ /* 0x080fe40003f86270 */
[----:B------:R-:W-:Y:S02]  /*3b60*/  SEL R66, R65, RZ, P2 ;  /* 0x000000ff41427207 */ /* 0x000fe40001000000 */
[----:B------:R-:W-:Y:S02]  /*3b70*/  IADD3 R64, P6, PT, R86, UR29, RZ ;  /* 0x0000001d56407c10 */ /* 0x000fe4000ffde0ff */
[----:B------:R-:W-:Y:S02]  /*3b80*/  ISETP.GE.AND P3, PT, R123, R148, PT ;  /* 0x000000947b00720c */ /* 0x000fe40003f66270 */
[----:B------:R-:W-:Y:S02]  /*3b90*/  ISETP.NE.U32.AND P5, PT, R106, RZ, PT ;  /* 0x000000ff6a00720c */ /* 0x000fe40003fa5070 */
[----:B------:R-:W-:-:S02]  /*3ba0*/  SEL R86, RZ, 0x4, P4 ;  /* 0x00000004ff567807 */ /* 0x000fc40002000000 */
[----:B------:R-:W-:Y:S02]  /*3bb0*/  ISETP.NE.U32.AND P4, PT, R66, RZ, PT ;  /* 0x000000ff4200720c */ /* 0x000fe40003f85070 */
[----:B------:R-:W-:Y:S02]  /*3bc0*/  SEL R66, RZ, 0x4, P3 ;  /* 0x00000004ff427807 */ /* 0x000fe40001800000 */
[----:B--2---:R-:W-:Y:S02]  /*3bd0*/  IADD3 R60, P3, PT, R84, UR29, RZ ;  /* 0x0000001d543c7c10 */ /* 0x004fe4000ff7e0ff */
[----:B------:R-:W-:Y:S02]  /*3be0*/  SEL R67, R67, RZ, P2 ;  /* 0x000000ff43437207 */ /* 0x000fe40001000000 */
[----:B------:R-:W-:Y:S01]  /*3bf0*/  IADD3.X R61, PT, PT, R85, UR30, RZ, P3, !PT ;  /* 0x0000001e553d7c10 */ /* 0x000fe20009ffe4ff */
[----:B------:R1:W-:Y:S01]  /*3c00*/  LDGSTS.E [R48+0x4000], desc[UR22][R58.64], P5 ;  /* 0x040000003a307fae */ /* 0x0003e2000a9a1016 */
[----:B------:R-:W-:-:S02]  /*3c10*/  ISETP.NE.U32.AND P3, PT, R67, RZ, PT ;  /* 0x000000ff4300720c */ /* 0x000fc40003f65070 */
[----:B------:R-:W-:Y:S01]  /*3c20*/  SEL R86, R86, RZ, P2 ;  /* 0x000000ff56567207 */ /* 0x000fe20001000000 */
[----:B------:R2:W-:Y:S01]  /*3c30*/  LDGSTS.E [R48+0x4008], desc[UR22][R56.64], P4 ;  /* 0x0400800038307fae */ /* 0x0005e2000a1a1016 */
[-C--:B------:R-:W-:Y:S02]  /*3c40*/  ISETP.GE.AND P5, PT, R47, R148.reuse, PT ;  /* 0x000000942f00720c */ /* 0x080fe40003fa6270 */
[----:B------:R-:W-:Y:S02]  /*3c50*/  ISETP.NE.U32.AND P4, PT, R86, RZ, PT ;  /* 0x000000ff5600720c */ /* 0x000fe40003f85070 */
[----:B------:R-:W-:Y:S02]  /*3c60*/  SEL R66, R66, RZ, P2 ;  /* 0x000000ff42427207 */ /* 0x000fe40001000000 */
[----:B------:R-:W-:Y:S02]  /*3c70*/  SEL R67, RZ, 0x4, P5 ;  /* 0x00000004ff437807 */ /* 0x000fe40002800000 */
[----:B------:R-:W-:Y:S01]  /*3c80*/  ISETP.NE.U32.AND P5, PT, R66, RZ, PT ;  /* 0x000000ff4200720c */ /* 0x000fe20003fa5070 */
[----:B------:R-:W-:Y:S01]  /*3c90*/  LDGSTS.E [R39+0x4000], desc[UR22][R54.64], P3 ;  /* 0x0400000036277fae */ /* 0x000fe200099a1016 */
[----:B------:R-:W-:-:S02]  /*3ca0*/  ISETP.GE.AND P3, PT, R46, R148, PT ;  /* 0x000000942e00720c */ /* 0x000fc40003f66270 */
[----:B-1----:R-:W-:Y:S02]  /*3cb0*/  SEL R58, R67, RZ, P2 ;  /* 0x000000ff433a7207 */ /* 0x002fe40001000000 */
[----:B------:R-:W-:Y:S01]  /*3cc0*/  SEL R59, RZ, 0x4, P3 ;  /* 0x00000004ff3b7807 */ /* 0x000fe20001800000 */
[----:B------:R1:W-:Y:S01]  /*3cd0*/  LDGSTS.E [R39+0x4008], desc[UR22][R50.64], P4 ;  /* 0x0400800032277fae */ /* 0x0003e2000a1a1016 */
[----:B------:R-:W-:Y:S02]  /*3ce0*/  ISETP.NE.U32.AND P3, PT, R58, RZ, PT ;  /* 0x000000ff3a00720c */ /* 0x000fe40003f65070 */
[----:B--2---:R-:W-:Y:S02]  /*3cf0*/  IADD3 R56, P4, PT, R78, UR29, RZ ;  /* 0x0000001d4e387c10 */ /* 0x004fe4000ff9e0ff */
[----:B------:R-:W-:Y:S01]  /*3d00*/  IADD3.X R65, PT, PT, R87, UR30, RZ, P6, !PT ;  /* 0x0000001e57417c10 */ /* 0x000fe2000b7fe4ff */
[----:B------:R-:W-:Y:S01]  /*3d10*/  LDGSTS.E [R33+0x4000], desc[UR22][R52.64], P5 ;  /* 0x0400000034217fae */ /* 0x000fe2000a9a1016 */
[----:B------:R-:W-:-:S02]  /*3d20*/  SEL R59, R59, RZ, P2 ;  /* 0x000000ff3b3b7207 */ /* 0x000fc40001000000 */
[----:B------:R-:W-:Y:S02]  /*3d30*/  IADD3.X R57, PT, PT, R79, UR30, RZ, P4, !PT ;  /* 0x0000001e4f397c10 */ /* 0x000fe4000a7fe4ff */
[----:B------:R-:W-:Y:S02]  /*3d40*/  IADD3 R62, P6, PT, R82, UR29, RZ ;  /* 0x0000001d523e7c10 */ /* 0x000fe4000ffde0ff */
[----:B------:R-:W-:Y:S01]  /*3d50*/  IADD3 R58, P4, PT, R74, UR29, RZ ;  /* 0x0000001d4a3a7c10 */ /* 0x000fe2000ff9e0ff */
[----:B------:R2:W-:Y:S01]  /*3d60*/  LDGSTS.E [R33+0x4008], desc[UR22][R116.64], P3 ;  /* 0x0400800074217fae */ /* 0x0005e200099a1016 */
[----:B------:R-:W-:Y:S02]  /*3d70*/  ISETP.NE.U32.AND P5, PT, R59, RZ, PT ;  /* 0x000000ff3b00720c */ /* 0x000fe40003fa5070 */
[----:B------:R-:W-:Y:S02]  /*3d80*/  IADD3.X R63, PT, PT, R83, UR30, RZ, P6, !PT ;  /* 0x0000001e533f7c10 */ /* 0x000fe4000b7fe4ff */
[----:B------:R-:W-:-:S02]  /*3d90*/  IADD3.X R59, PT, PT, R75, UR30, RZ, P4, !PT ;  /* 0x0000001e4b3b7c10 */ /* 0x000fc4000a7fe4ff */
[----:B------:R-:W-:Y:S02]  /*3da0*/  IADD3 R66, P6, PT, R80, UR29, RZ ;  /* 0x0000001d50427c10 */ /* 0x000fe4000ffde0ff */
[-C--:B------:R-:W-:Y:S02]  /*3db0*/  ISETP.GE.AND P4, PT, R44, R148.reuse, PT ;  /* 0x000000942c00720c */ /* 0x080fe40003f86270 */
[----:B------:R-:W-:Y:S02]  /*3dc0*/  ISETP.GE.AND P3, PT, R32, R148, PT ;  /* 0x000000942000720c */ /* 0x000fe40003f66270 */
[----:B------:R-:W-:Y:S01]  /*3dd0*/  IADD3.X R67, PT, PT, R81, UR30, RZ, P6, !PT ;  /* 0x0000001e51437c10 */ /* 0x000fe2000b7fe4ff */
[----:B------:R3:W-:Y:S01]  /*3de0*/  LDGSTS.E [R28+0x4000], desc[UR22][R118.64], P5 ;  /* 0x04000000761c7fae */ /* 0x0007e2000a9a1016 */
[----:B-1----:R-:W-:Y:S02]  /*3df0*/  SEL R39, RZ, 0x4, P4 ;  /* 0x00000004ff277807 */ /* 0x002fe40002000000 */
[----:B------:R-:W-:-:S02]  /*3e00*/  IADD3 R54, P6, PT, R76, UR29, RZ ;  /* 0x0000001d4c367c10 */ /* 0x000fc4000ffde0ff */
[----:B------:R-:W-:Y:S02]  /*3e10*/  SEL R48, RZ, 0x4, P3 ;  /* 0x00000004ff307807 */ /* 0x000fe40001800000 */
[----:B------:R-:W-:Y:S02]  /*3e20*/  SEL R39, R39, RZ, P2 ;  /* 0x000000ff27277207 */ /* 0x000fe40001000000 */
[----:B------:R-:W-:Y:S02]  /*3e30*/  IADD3.X R55, PT, PT, R77, UR30, RZ, P6, !PT ;  /* 0x0000001e4d377c10 */ /* 0x000fe4000b7fe4ff */
[----:B------:R-:W-:Y:S02]  /*3e40*/  IADD3 R72, P6, PT, R72, UR29, RZ ;  /* 0x0000001d48487c10 */ /* 0x000fe4000ffde0ff */
[----:B------:R-:W-:Y:S02]  /*3e50*/  ISETP.GE.AND P4, PT, R30, R148, PT ;  /* 0x000000941e00720c */ /* 0x000fe40003f86270 */
[----:B------:R-:W-:-:S02]  /*3e60*/  SEL R48, R48, RZ, P2 ;  /* 0x000000ff30307207 */ /* 0x000fc40001000000 */
[-C--:B------:R-:W-:Y:S02]  /*3e70*/  ISETP.GE.AND P5, PT, R31, R148.reuse, PT ;  /* 0x000000941f00720c */ /* 0x080fe40003fa6270 */
[----:B------:R-:W-:Y:S02]  /*3e80*/  ISETP.NE.U32.AND P3, PT, R39, RZ, PT ;  /* 0x000000ff2700720c */ /* 0x000fe40003f65070 */
[----:B------:R-:W-:Y:S02]  /*3e90*/  IADD3.X R73, PT, PT, R73, UR30, RZ, P6, !PT ;  /* 0x0000001e49497c10 */ /* 0x000fe4000b7fe4ff */
[----:B--2---:R-:W-:Y:S02]  /*3ea0*/  SEL R33, RZ, 0x4, P4 ;  /* 0x00000004ff217807 */ /* 0x004fe40002000000 */
[----:B------:R-:W-:Y:S02]  /*3eb0*/  ISETP.GE.AND P6, PT, R25, R148, PT ;  /* 0x000000941900720c */ /* 0x000fe40003fc6270 */
[----:B------:R-:W-:-:S02]  /*3ec0*/  ISETP.NE.U32.AND P4, PT, R48, RZ, PT ;  /* 0x000000ff3000720c */ /* 0x000fc40003f85070 */
[----:B------:R-:W-:Y:S02]  /*3ed0*/  SEL R39, RZ, 0x4, P5 ;  /* 0x00000004ff277807 */ /* 0x000fe40002800000 */
[----:B------:R-:W-:Y:S01]  /*3ee0*/  ISETP.GE.AND P5, PT, R145, R148, PT ;  /* 0x000000949100720c */ /* 0x000fe20003fa6270 */
[----:B------:R3:W-:Y:S01]  /*3ef0*/  LDGSTS.E [R28+0x4008], desc[UR22][R90.64], P3 ;  /* 0x040080005a1c7fae */ /* 0x0007e200099a1016 */
[----:B------:R-:W-:Y:S02]  /*3f00*/  SEL R52, RZ, 0x4, P6 ;  /* 0x00000004ff347807 */ /* 0x000fe40003000000 */
[----:B------:R-:W-:Y:S02]  /*3f10*/  SEL R39, R39, RZ, P2 ;  /* 0x000000ff27277207 */ /* 0x000fe40001000000 */
[----:B------:R-:W-:Y:S02]  /*3f20*/  SEL R48, RZ, 0x4, P5 ;  /* 0x00000004ff307807 */ /* 0x000fe40002800000 */
[----:B------:R-:W-:Y:S01]  /*3f30*/  SEL R33, R33, RZ, P2 ;  /* 0x000000ff21217207 */ /* 0x000fe20001000000 */
[----:B------:R3:W-:Y:S01]  /*3f40*/  LDGSTS.E [R26+0x4000], desc[UR22][R120.64], P4 ;  /* 0x04000000781a7fae */ /* 0x0007e2000a1a1016 */
[----:B------:R-:W-:-:S02]  /*3f50*/  SEL R52, R52, RZ, P2 ;  /* 0x000000ff34347207 */ /* 0x000fc40001000000 */
[----:B------:R-:W-:Y:S02]  /*3f60*/  ISETP.NE.U32.AND P5, PT, R39, RZ, PT ;  /* 0x000000ff2700720c */ /* 0x000fe40003fa5070 */
[----:B------:R-:W-:Y:S02]  /*3f70*/  SEL R48, R48, RZ, P2 ;  /* 0x000000ff30307207 */ /* 0x000fe40001000000 */
[----:B------:R-:W-:Y:S02]  /*3f80*/  ISETP.NE.U32.AND P3, PT, R33, RZ, PT ;  /* 0x000000ff2100720c */ /* 0x000fe40003f65070 */
[----:B------:R-:W-:Y:S02]  /*3f90*/  ISETP.NE.U32.AND P2, PT, R52, RZ, PT ;  /* 0x000000ff3400720c */ /* 0x000fe40003f45070 */
[----:B------:R-:W-:Y:S02]  /*3fa0*/  ISETP.NE.U32.AND P4, PT, R48, RZ, PT ;  /* 0x000000ff3000720c */ /* 0x000fe40003f85070 */
[----:B------:R-:W-:-:S03]  /*3fb0*/  IADD3 R50, P6, PT, R70, UR29, RZ ;  /* 0x0000001d46327c10 */ /* 0x000fc6000ffde0ff */
[----:B------:R3:W-:Y:S01]  /*3fc0*/  LDGSTS.E [R26+0x4008], desc[UR22][R96.64], P5 ;  /* 0x04008000601a7fae */ /* 0x0007e2000a9a1016 */
[----:B------:R-:W-:Y:S02]  /*3fd0*/  IADD3.X R51, PT, PT, R71, UR30, RZ, P6, !PT ;  /* 0x0000001e47337c10 */ /* 0x000fe4000b7fe4ff */
[----:B------:R-:W-:Y:S01]  /*3fe0*/  IADD3 R52, P6, PT, R68, UR29, RZ ;  /* 0x0000001d44347c10 */ /* 0x000fe2000ffde0ff */
[----:B------:R3:W-:Y:S01]  /*3ff0*/  LDGSTS.E [R21+0x4000], desc[UR22][R104.64], P3 ;  /* 0x0400000068157fae */ /* 0x0007e200099a1016 */
[----:B------:R-:W-:Y:S02]  /*4000*/  ISETP.GE.AND P3, PT, R141, 0x40, PT ;  /* 0x000000408d00780c */ /* 0x000fe40003f66270 */
[----:B------:R-:W-:Y:S01]  /*4010*/  IADD3.X R53, PT, PT, R69, UR30, RZ, P6, !PT ;  /* 0x0000001e45357c10 */ /* 0x000fe2000b7fe4ff */
[----:B------:R3:W-:Y:S01]  /*4020*/  LDGSTS.E [R21+0x4008], desc[UR22][R92.64], P2 ;  /* 0x040080005c157fae */ /* 0x0007e200091a1016 */
[----:B------:R-:W-:-:S03]  /*4030*/  ISETP.GE.AND P2, PT, R141, 0x20, PT ;  /* 0x000000208d00780c */ /* 0x000fc60003f46270 */
[----:B------:R-:W0:Y:S04]  /*4040*/  LDGDEPBAR ;  /* 0x00000000000079af */ /* 0x000e280000000000 */
[----:B------:R3:W-:Y:S04]  /*4050*/  LDGSTS.E [R20+0xa000], desc[UR22][R94.64], P4 ;  /* 0x0a0000005e147fae */ /* 0x0007e8000a1a1016 */
        /* <DEDUP_REMOVED lines=15> */
[----:B------:R-:W0:Y:S01]  /*4150*/  LDGDEPBAR ;  /* 0x00000000000079af */ /* 0x000e220000000000 */
[----:B------:R-:W-:Y:S05]  /*4160*/  @!P3 BRA `(.L_x_7) ;  /* 0x000000180060b947 */ /* 0x000fea0003800000 */
[----:B---3--:R-:W-:Y:S01]  /*4170*/  SHF.R.S32.HI R10, RZ, 0x1f, R142 ;  /* 0x0000001fff0a7819 */ /* 0x008fe2000001148e */
[----:B------:R-:W1:Y:S01]  /*4180*/  LDCU.128 UR12, c[0x0][0x380] ;  /* 0x00007000ff0c77ac */ /* 0x000e620008000c00 */
[----:B------:R-:W-:Y:S01]  /*4190*/  IADD3 R100, P5, PT, R142, R4, RZ ;  /* 0x000000048e647210 */ /* 0x000fe20007fbe0ff */
[----:B------:R-:W-:Y:S01]  /*41a0*/  VIADD R144, R144, 0xffffffa0 ;  /* 0xffffffa090907836 */ /* 0x000fe20000000000 */
[----:B------:R-:W-:Y:S01]  /*41b0*/  IADD3 R26, P6, PT, R142, R14, RZ ;  /* 0x0000000e8e1a7210 */ /* 0x000fe20007fde0ff */
[----:B------:R-:W-:Y:S01]  /*41c0*/  UIMAD UR25, UR20, 0xc, URZ ;  /* 0x0000000c141978a4 */ /* 0x000fe2000f8e02ff */
[----:B------:R-:W-:Y:S01]  /*41d0*/  LEA.HI.X.SX32 R103, R4, R10, 0x1, P5 ;  /* 0x0000000a04677211 */ /* 0x000fe200028f0eff */
[----:B------:R-:W-:Y:S01]  /*41e0*/  UIMAD UR4, UR19, 0xc, URZ ;  /* 0x0000000c130478a4 */ /* 0x000fe2000f8e02ff */
[C---:B------:R-:W-:Y:S01]  /*41f0*/  IADD3 R33, P3, PT, R142.reuse, R5, RZ ;  /* 0x000000058e217210 */ /* 0x040fe20007f7e0ff */
[----:B------:R-:W-:Y:S01]  /*4200*/  UMOV UR20, 0x2 ;  /* 0x0000000200147882 */ /* 0x000fe20000000000 */
[C---:B------:R-:W-:Y:S01]  /*4210*/  IADD3 R20, P5, PT, R142.reuse, R6, RZ ;  /* 0x000000068e147210 */ /* 0x040fe20007fbe0ff */
[----:B------:R-:W-:Y:S01]  /*4220*/  UMOV UR19, 0x1 ;  /* 0x0000000100137882 */ /* 0x000fe20000000000 */
[----:B------:R-:W-:Y:S01]  /*4230*/  IADD3 R94, P4, PT, R142, R15, RZ ;  /* 0x0000000f8e5e7210 */ /* 0x000fe20007f9e0ff */
[----:B------:R-:W-:Y:S01]  /*4240*/  UMOV UR5, URZ ;  /* 0x000000ff00057c82 */ /* 0x000fe20008000000 */
[-C--:B------:R-:W-:Y:S01]  /*4250*/  LEA.HI.X.SX32 R101, R14, R10.reuse, 0x1, P6 ;  /* 0x0000000a0e657211 */ /* 0x080fe200030f0eff */
[----:B------:R-:W-:Y:S01]  /*4260*/  UMOV UR6, URZ ;  /* 0x000000ff00067c82 */ /* 0x000fe20008000000 */
[-C--:B------:R-:W-:Y:S01]  /*4270*/  LEA.HI.X.SX32 R28, R5, R10.reuse, 0x1, P3 ;  /* 0x0000000a051c7211 */ /* 0x080fe200018f0eff */
[----:B------:R-:W-:Y:S01]  /*4280*/  UMOV UR7, URZ ;  /* 0x000000ff00077c82 */ /* 0x000fe20008000000 */
[----:B------:R-:W-:Y:S01]  /*4290*/  LEA.HI.X.SX32 R39, R6, R10, 0x1, P5 ;  /* 0x0000000a06277211 */ /* 0x000fe200028f0eff */
[----:B------:R-:W-:Y:S01]  /*42a0*/  IMAD R6, R30, UR24, RZ ;  /* 0x000000181e067c24 */ /* 0x000fe2000f8e02ff */
[C---:B------:R-:W-:Y:S01]  /*42b0*/  IADD3 R14, P6, PT, R142.reuse, R16, RZ ;  /* 0x000000108e0e7210 */ /* 0x040fe20007fde0ff */
[----:B-1----:R-:W-:Y:S01]  /*42c0*/  UIMAD.WIDE.U32 UR8, UR18, 0xc, UR14 ;  /* 0x0000000c120878a5 */ /* 0x002fe2000f8e000e */
[C---:B------:R-:W-:Y:S01]  /*42d0*/  IADD3 R48, P3, PT, R142.reuse, R7, RZ ;  /* 0x000000078e307210 */ /* 0x040fe20007f7e0ff */
[----:B------:R-:W-:Y:S01]  /*42e0*/  UIMAD.WIDE.U32 UR12, UR17, 0xc, UR12 ;  /* 0x0000000c110c78a5 */ /* 0x000fe2000f8e000c */
[----:B------:R-:W-:Y:S01]  /*42f0*/  IADD3 R53, P5, PT, R142, R8, RZ ;  /* 0x000000088e357210 */ /* 0x000fe20007fbe0ff */
[----:B------:R-:W-:Y:S01]  /*4300*/  UMOV UR18, UR16 ;  /* 0x0000001000127c82 */ /* 0x000fe20008000000 */
[-C--:B------:R-:W-:Y:S01]  /*4310*/  LEA.HI.X.SX32 R97, R15, R10.reuse, 0x1, P4 ;  /* 0x0000000a0f617211 */ /* 0x080fe200020f0eff */
[----:B------:R-:W-:Y:S01]  /*4320*/  UIADD3 UR25, UPT, UPT, UR9, UR25, URZ ;  /* 0x0000001909197290 */ /* 0x000fe2000fffe0ff */
[-C--:B------:R-:W-:Y:S01]  /*4330*/  LEA.HI.X.SX32 R21, R16, R10.reuse, 0x1, P6 ;  /* 0x0000000a10157211 */ /* 0x080fe200030f0eff */
[----:B------:R-:W-:Y:S01]  /*4340*/  UIADD3 UR13, UPT, UPT, UR13, UR4, URZ ;  /* 0x000000040d0d7290 */ /* 0x000fe2000fffe0ff */
[-C--:B------:R-:W-:Y:S01]  /*4350*/  LEA.HI.X.SX32 R15, R7, R10.reuse, 0x1, P3 ;  /* 0x0000000a070f7211 */ /* 0x080fe200018f0eff */
[----:B------:R-:W-:Y:S01]  /*4360*/  UMOV UR21, UR12 ;  /* 0x0000000c00157c82 */ /* 0x000fe20008000000 */
[----:B------:R-:W-:Y:S01]  /*4370*/  LEA.HI.X.SX32 R52, R8, R10, 0x1, P5 ;  /* 0x0000000a08347211 */ /* 0x000fe200028f0eff */
[----:B------:R-:W-:Y:S01]  /*4380*/  IMAD R8, R31, UR24, RZ ;  /* 0x000000181f087c24 */ /* 0x000fe2000f8e02ff */
[----:B------:R-:W-:-:S02]  /*4390*/  IADD3 R51, P4, PT, R142, R17, RZ ;  /* 0x000000118e337210 */ /* 0x000fc40007f9e0ff */
[C---:B------:R-:W-:Y:S02]  /*43a0*/  IADD3 R55, P6, PT, R142.reuse, R18, RZ ;  /* 0x000000128e377210 */ /* 0x040fe40007fde0ff */
[C---:B------:R-:W-:Y:S02]  /*43b0*/  IADD3 R57, P3, PT, R142.reuse, R9, RZ ;  /* 0x000000098e397210 */ /* 0x040fe40007f7e0ff */
[----:B------:R-:W-:Y:S02]  /*43c0*/  IADD3 R61, P5, PT, R142, R11, RZ ;  /* 0x0000000b8e3d7210 */ /* 0x000fe40007fbe0ff */
[-C--:B------:R-:W-:Y:S02]  /*43d0*/  LEA.HI.X.SX32 R50, R17, R10.reuse, 0x1, P4 ;  /* 0x0000000a11327211 */ /* 0x080fe400020f0eff */
[-C--:B------:R-:W-:Y:S02]  /*43e0*/  LEA.HI.X.SX32 R54, R18, R10.reuse, 0x1, P6 ;  /* 0x0000000a12367211 */ /* 0x080fe400030f0eff */
[----:B------:R-:W-:-:S02]  /*43f0*/  LEA.HI.X.SX32 R56, R9, R10, 0x1, P3 ;  /* 0x0000000a09387211 */ /* 0x000fc400018f0eff */
[----:B------:R-:W-:Y:S02]  /*4400*/  LEA.HI.X.SX32 R60, R11, R10, 0x1, P5 ;  /* 0x0000000a0b3c7211 */ /* 0x000fe400028f0eff */
[C---:B------:R-:W-:Y:S02]  /*4410*/  IADD3 R59, P4, PT, R142.reuse, R19, RZ ;  /* 0x000000138e3b7210 */ /* 0x040fe40007f9e0ff */
[C---:B------:R-:W-:Y:S02]  /*4420*/  IADD3 R63, P6, PT, R142.reuse, R23, RZ ;  /* 0x000000178e3f7210 */ /* 0x040fe40007fde0ff */
[----:B------:R-:W-:Y:S02]  /*4430*/  IADD3 R65, P3, PT, R142, R13, RZ ;  /* 0x0000000d8e417210 */ /* 0x000fe40007f7e0ff */
[----:B------:R-:W-:Y:S02]  /*4440*/  SHF.R.S32.HI R5, RZ, 0x1f, R143 ;  /* 0x0000001fff057819 */ /* 0x000fe4000001148f */
[----:B------:R-:W-:-:S02]  /*4450*/  IADD3 R69, P5, PT, R143, R35, RZ ;  /* 0x000000238f457210 */ /* 0x000fc40007fbe0ff */
[-C--:B------:R-:W-:Y:S02]  /*4460*/  LEA.HI.X.SX32 R58, R19, R10.reuse, 0x1, P4 ;  /* 0x0000000a133a7211 */ /* 0x080fe400020f0eff */
[-C--:B------:R-:W-:Y:S01]  /*4470*/  LEA.HI.X.SX32 R62, R23, R10.reuse, 0x1, P6 ;  /* 0x0000000a173e7211 */ /* 0x080fe200030f0eff */
[----:B------:R-:W-:Y:S01]  /*4480*/  IMAD.SHL.U32 R23, R100, 0x4, RZ ;  /* 0x0000000464177824 */ /* 0x000fe200078e00ff */
[----:B------:R-:W-:Y:S02]  /*4490*/  LEA.HI.X.SX32 R64, R13, R10, 0x1, P3 ;  /* 0x0000000a0d407211 */ /* 0x000fe400018f0eff */
[----:B------:R-:W-:Y:S02]  /*44a0*/  LEA.HI.X.SX32 R68, R35, R5, 0x1, P5 ;  /* 0x0000000523447211 */ /* 0x000fe400028f0eff */
[----:B------:R-:W-:Y:S02]  /*44b0*/  IADD3 R67, P4, PT, R142, R24, RZ ;  /* 0x000000188e437210 */ /* 0x000fe40007f9e0ff */
[----:B------:R-:W-:-:S02]  /*44c0*/  SHF.R.S32.HI R4, RZ, 0x1f, R141 ;  /* 0x0000001fff047819 */ /* 0x000fc4000001148d */
[C---:B------:R-:W-:Y:S02]  /*44d0*/  IADD3 R71, P6, PT, R143.reuse, R38, RZ ;  /* 0x000000268f477210 */ /* 0x040fe40007fde0ff */
[C---:B------:R-:W-:Y:S02]  /*44e0*/  IADD3 R73, P3, PT, R143.reuse, R40, RZ ;  /* 0x000000288f497210 */ /* 0x040fe40007f7e0ff */
[----:B------:R-:W-:Y:S02]  /*44f0*/  IADD3 R77, P5, PT, R143, R43, RZ ;  /* 0x0000002b8f4d7210 */ /* 0x000fe40007fbe0ff */
[----:B------:R-:W-:Y:S01]  /*4500*/  LEA.HI.X.SX32 R66, R24, R10, 0x1, P4 ;  /* 0x0000000a18427211 */ /* 0x000fe200020f0eff */
[----:B------:R-:W-:Y:S01]  /*4510*/  IMAD R10, R32, UR24, RZ ;  /* 0x00000018200a7c24 */ /* 0x000fe2000f8e02ff */
[----:B------:R-:W-:Y:S01]  /*4520*/  LEA.HI R141, R4, R141, RZ, 0x5 ;  /* 0x0000008d048d7211 */ /* 0x000fe200078f28ff */
[----:B------:R-:W-:Y:S01]  /*4530*/  IMAD R4, R25, UR24, RZ ;  /* 0x0000001819047c24 */ /* 0x000fe2000f8e02ff */
[-C--:B------:R-:W-:Y:S01]  /*4540*/  LEA.HI.X.SX32 R70, R38, R5.reuse, 0x1, P6 ;  /* 0x0000000526467211 */ /* 0x080fe200030f0eff */
[----:B------:R-:W-:Y:S01]  /*4550*/  IMAD.SHL.U32 R38, R94, 0x4, RZ ;  /* 0x000000045e267824 */ /* 0x000fe200078e00ff */
[-C--:B------:R-:W-:Y:S01]  /*4560*/  LEA.HI.X.SX32 R72, R40, R5.reuse, 0x1, P3 ;  /* 0x0000000528487211 */ /* 0x080fe200018f0eff */
[----:B------:R-:W-:Y:S01]  /*4570*/  IMAD.SHL.U32 R40, R20, 0x4, RZ ;  /* 0x0000000414287824 */ /* 0x000fe200078e00ff */
[----:B------:R-:W-:Y:S01]  /*4580*/  LEA.HI.X.SX32 R76, R43, R5, 0x1, P5 ;  /* 0x000000052b4c7211 */ /* 0x000fe200028f0eff */
[----:B------:R-:W-:Y:S01]  /*4590*/  IMAD.SHL.U32 R43, R14, 0x4, RZ ;  /* 0x000000040e2b7824 */ /* 0x000fe200078e00ff */
[C---:B------:R-:W-:Y:S01]  /*45a0*/  IADD3 R75, P4, PT, R143.reuse, R42, RZ ;  /* 0x0000002a8f4b7210 */ /* 0x040fe20007f9e0ff */
[----:B------:R-:W-:Y:S01]  /*45b0*/  UMOV UR24, UR8 ;  /* 0x0000000800187c82 */ /* 0x000fe20008000000 */
[----:B------:R-:W-:-:S02]  /*45c0*/  IADD3 R79, P6, PT, R143, R45, RZ ;  /* 0x0000002d8f4f7210 */ /* 0x000fc40007fde0ff */
[C---:B------:R-:W-:Y:S02]  /*45d0*/  IADD3 R81, P3, PT, R143.reuse, R122, RZ ;  /* 0x0000007a8f517210 */ /* 0x040fe40007f7e0ff */
[----:B------:R-:W-:Y:S02]  /*45e0*/  IADD3 R85, P5, PT, R143, R127, RZ ;  /* 0x0000007f8f557210 */ /* 0x000fe40007fbe0ff */
[-C--:B------:R-:W-:Y:S02]  /*45f0*/  LEA.HI.X.SX32 R74, R42, R5.reuse, 0x1, P4 ;  /* 0x000000052a4a7211 */ /* 0x080fe400020f0eff */
[-C--:B------:R-:W-:Y:S02]  /*4600*/  LEA.HI.X.SX32 R78, R45, R5.reuse, 0x1, P6 ;  /* 0x000000052d4e7211 */ /* 0x080fe400030f0eff */
[-C--:B------:R-:W-:Y:S02]  /*4610*/  LEA.HI.X.SX32 R80, R122, R5.reuse, 0x1, P3 ;  /* 0x000000057a507211 */ /* 0x080fe400018f0eff */
[----:B------:R-:W-:-:S02]  /*4620*/  LEA.HI.X.SX32 R84, R127, R5, 0x1, P5 ;  /* 0x000000057f547211 */ /* 0x000fc400028f0eff */
[C---:B------:R-:W-:Y:S02]  /*4630*/  IADD3 R83, P4, PT, R143.reuse, R124, RZ ;  /* 0x0000007c8f537210 */ /* 0x040fe40007f9e0ff */
[C---:B------:R-:W-:Y:S02]  /*4640*/  IADD3 R87, P6, PT, R143.reuse, R134, RZ ;  /* 0x000000868f577210 */ /* 0x040fe40007fde0ff */
[C---:B------:R-:W-:Y:S02]  /*4650*/  IADD3 R89, P3, PT, R143.reuse, R136, RZ ;  /* 0x000000888f597210 */ /* 0x040fe40007f7e0ff */
[----:B------:R-:W-:Y:S02]  /*4660*/  IADD3 R93, P5, PT, R143, R4, RZ ;  /* 0x000000048f5d7210 */ /* 0x000fe40007fbe0ff */
[-C--:B------:R-:W-:Y:S02]  /*4670*/  LEA.HI.X.SX32 R82, R124, R5.reuse, 0x1, P4 ;  /* 0x000000057c527211 */ /* 0x080fe400020f0eff */
[----:B------:R-:W-:-:S02]  /*4680*/  LEA.HI.X.SX32 R86, R134, R5, 0x1, P6 ;  /* 0x0000000586567211 */ /* 0x000fc400030f0eff */
[-C--:B------:R-:W-:Y:S02]  /*4690*/  LEA.HI.X.SX32 R88, R136, R5.reuse, 0x1, P3 ;  /* 0x0000000588587211 */ /* 0x080fe400018f0eff */
[----:B------:R-:W-:Y:S01]  /*46a0*/  LEA.HI.X.SX32 R92, R4, R5, 0x1, P5 ;  /* 0x00000005045c7211 */ /* 0x000fe200028f0eff */
[----:B------:R-:W-:Y:S01]  /*46b0*/  IMAD.MOV.U32 R4, RZ, RZ, RZ ;  /* 0x000000ffff047224 */ /* 0x000fe200078e00ff */
[C---:B------:R-:W-:Y:S02]  /*46c0*/  IADD3 R91, P4, PT, R143.reuse, R137, RZ ;  /* 0x000000898f5b7210 */ /* 0x040fe40007f9e0ff */
[C---:B------:R-:W-:Y:S02]  /*46d0*/  IADD3 R96, P3, PT, R143.reuse, R6, RZ ;  /* 0x000000068f607210 */ /* 0x040fe40007f7e0ff */
[C---:B------:R-:W-:Y:S02]  /*46e0*/  IADD3 R98, P5, PT, R143.reuse, R8, RZ ;  /* 0x000000088f627210 */ /* 0x040fe40007fbe0ff */
[----:B------:R-:W-:-:S02]  /*46f0*/  IADD3 R99, P6, PT, R143, R10, RZ ;  /* 0x0000000a8f637210 */ /* 0x000fc40007fde0ff */
[----:B------:R-:W-:Y:S02]  /*4700*/  SHF.R.S32.HI R141, RZ, 0x5, R141 ;  /* 0x00000005ff8d7819 */ /* 0x000fe4000001148d */
[C---:B------:R-:W-:Y:S01]  /*4710*/  SHF.L.U64.HI R24, R26.reuse, 0x2, R101 ;  /* 0x000000021a187819 */ /* 0x040fe20000010265 */
[----:B------:R-:W-:Y:S01]  /*4720*/  IMAD.SHL.U32 R26, R26, 0x4, RZ ;  /* 0x000000041a1a7824 */ /* 0x000fe200078e00ff */
[-C--:B------:R-:W-:Y:S02]  /*4730*/  LEA.HI.X.SX32 R90, R137, R5.reuse, 0x1, P4 ;  /* 0x00000005895a7211 */ /* 0x080fe400020f0eff */
[-C--:B------:R-:W-:Y:S02]  /*4740*/  LEA.HI.X.SX32 R7, R6, R5.reuse, 0x1, P3 ;  /* 0x0000000506077211 */ /* 0x080fe400018f0eff */
[-C--:B------:R-:W-:Y:S02]  /*4750*/  LEA.HI.X.SX32 R95, R8, R5.reuse, 0x1, P5 ;  /* 0x00000005085f7211 */ /* 0x080fe400028f0eff */
[----:B------:R-:W-:-:S02]  /*4760*/  LEA.HI.X.SX32 R10, R10, R5, 0x1, P6 ;  /* 0x000000050a0a7211 */ /* 0x000fc400030f0eff */
[C---:B------:R-:W-:Y:S02]  /*4770*/  VIMNMX R101, PT, PT, R141.reuse, 0x2, !PT ;  /* 0x000000028d657848 */ /* 0x040fe40007fe0100 */
[----:B------:R-:W-:Y:S02]  /*4780*/  SHF.L.U64.HI R35, R94, 0x2, R97 ;  /* 0x000000025e237819 */ /* 0x000fe40000010261 */
[----:B------:R-:W-:Y:S01]  /*4790*/  SHF.L.U64.HI R13, R100, 0x2, R103 ;  /* 0x00000002640d7819 */ /* 0x000fe20000010267 */
[----:B------:R-:W-:Y:S01]  /*47a0*/  VIADD R100, R141, 0xfffffffd ;  /* 0xfffffffd8d647836 */ /* 0x000fe20000000000 */
[C---:B------:R-:W-:Y:S01]  /*47b0*/  SHF.L.U64.HI R28, R33.reuse, 0x2, R28 ;  /* 0x00000002211c7819 */ /* 0x040fe2000001021c */
[----:B------:R-:W-:Y:S01]  /*47c0*/  IMAD.SHL.U32 R33, R33, 0x4, RZ ;  /* 0x0000000421217824 */ /* 0x000fe200078e00ff */
        /* <DEDUP_REMOVED lines=52> */
[----:B------:R-:W-:Y:S01]  /*4b10*/  SHF.L.U64.HI R39, R20, 0x2, R39 ;  /* 0x0000000214277819 */ /* 0x000fe20000010227 */
[----:B------:R-:W-:Y:S01]  /*4b20*/  VIADD R101, R101, 0xffffffff ;  /* 0xffffffff65657836 */ /* 0x000fe20000000000 */
[----:B------:R-:W-:-:S07]  /*4b30*/  SHF.L.U64.HI R42, R14, 0x2, R21 ;  /* 0x000000020e2a7819 */ /* 0x000fce0000010215 */
.L_x_10:
[----:B------:R-:W-:Y:S01]  /*4b40*/  UIADD3 UR5, UPT, UPT, UR5, 0x1, URZ ;  /* 0x0000000105057890 */ /* 0x000fe2000fffe0ff */
[----:B------:R-:W-:-:S04]  /*4b50*/  DEPBAR.LE SB0, 0x2 ;  /* 0x000080800000791a */ /* 0x000fc80000000000 */
[----:B------:R-:W-:Y:S01]  /*4b60*/  ULEA UR12, UR19, UR10, 0x3 ;  /* 0x0000000a130c7291 */ /* 0x000fe2000f8e18ff */
[----:B------:R-:W-:Y:S01]  /*4b70*/  IMAD.U32 R4, R4, -0x80000000, RZ ;  /* 0x8000000004047824 */ /* 0x000fe200078e00ff */
[----:B------:R-:W-:Y:S02]  /*4b80*/  UISETP.GT.AND UP1, UPT, UR5, 0x2, UPT ;  /* 0x000000020500788c */ /* 0x000fe4000bf24270 */
[----:B------:R-:W-:Y:S02]  /*4b90*/  UIADD3 UR12, UPT, UPT, UR12, 0xc000, URZ ;  /* 0x0000c0000c0c7890 */ /* 0x000fe4000fffe0ff */
[----:B------:R-:W-:Y:S01]  /*4ba0*/  USEL UR5, UR5, URZ, !UP1 ;  /* 0x000000ff05057287 */ /* 0x000fe2000c800000 */
[----:B------:R-:W-:Y:S06]  /*4bb0*/  BAR.SYNC.DEFER_BLOCKING 0x0 ;  /* 0x0000000000007b1d */ /* 0x000fec0000010000 */
[----:B------:R-:W-:Y:S05]  /*4bc0*/  @P1 BRA `(.L_x_8) ;  /* 0x00000000009c1947 */ /* 0x000fea0003800000 */
[----:B------:R-:W-:Y:S01]  /*4bd0*/  ULEA UR4, UR5, UR10, 0xd ;  /* 0x0000000a05047291 */ /* 0x000fe2000f8e68ff */
[----:B------:R-:W-:Y:S01]  /*4be0*/  UMOV UR8, URZ ;  /* 0x000000ff00087c82 */ /* 0x000fe20008000000 */
[----:B------:R-:W-:Y:S02]  /*4bf0*/  UMOV UR9, URZ ;  /* 0x000000ff00097c82 */ /* 0x000fe40008000000 */
[----:B------:R-:W-:Y:S02]  /*4c00*/  USHF.R.U32.HI UR14, URZ, 0x4, UR4 ;  /* 0x00000004ff0e7899 */ /* 0x000fe40008011604 */
[----:B------:R-:W-:Y:S02]  /*4c10*/  UIADD3 UR4, UPT, UPT, UR4, 0x6000, URZ ;  /* 0x0000600004047890 */ /* 0x000fe4000fffe0ff */
[----:B------:R-:W-:Y:S02]  /*4c20*/  USGXT.U32 UR14, UR14, 0xe ;  /* 0x0000000e0e0e789a */ /* 0x000fe40008000000 */
[----:B------:R-:W-:-:S02]  /*4c30*/  USHF.R.U32.HI UR4, URZ, 0x4, UR4 ;  /* 0x00000004ff047899 */ /* 0x000fc40008011604 */
[----:B------:R-:W-:Y:S02]  /*4c40*/  UIADD3 UR32, UP1, UPT, UR14, 0x2, URZ ;  /* 0x000000020e207890 */ /* 0x000fe4000ff3e0ff */
[----:B------:R-:W-:Y:S02]  /*4c50*/  USGXT.U32 UR16, UR4, 0xe ;  /* 0x0000000e0410789a */ /* 0x000fe40008000000 */
[----:B------:R-:W-:Y:S01]  /*4c60*/  UIADD3 UR38, UP2, UPT, UR32, 0x4, URZ ;  /* 0x0000000420267890 */ /* 0x000fe2000ff5e0ff */
[----:B------:R-:W-:Y:S01]  /*4c70*/  UMOV UR4, URZ ;  /* 0x000000ff00047c82 */ /* 0x000fe20008000000 */
[----:B------:R-:W-:Y:S01]  /*4c80*/  UMOV UR42, 0x0 ;  /* 0x00000000002a7882 */ /* 0x000fe20000000000 */
[----:B------:R-:W-:Y:S02]  /*4c90*/  UIADD3.X UR33, UPT, UPT, UR4, 0x40004040, URZ, UP1, !UPT ;  /* 0x4000404004217890 */ /* 0x000fe40008ffe4ff */
[----:B------:R-:W-:Y:S02]  /*4ca0*/  UIADD3 UR34, UP1, UPT, UR16, 0x2, URZ ;  /* 0x0000000210227890 */ /* 0x000fe4000ff3e0ff */
[----:B------:R-:W-:-:S02]  /*4cb0*/  UIADD3.X UR39, UPT, UPT, UR33, URZ, URZ, UP2, !UPT ;  /* 0x000000ff21277290 */ /* 0x000fc400097fe4ff */
[----:B------:R-:W-:Y:S02]  /*4cc0*/  UIADD3.X UR35, UPT, UPT, UR8, 0x40004040, URZ, UP1, !UPT ;  /* 0x4000404008237890 */ /* 0x000fe40008ffe4ff */
[----:B------:R-:W-:Y:S01]  /*4cd0*/  UIADD3 UR36, UP1, UPT, UR32, 0x2, URZ ;  /* 0x0000000220247890 */ /* 0x000fe2000ff3e0ff */
[----:B------:R-:W-:Y:S01]  /*4ce0*/  UMOV UR8, UR12 ;  /* 0x0000000c00087c82 */ /* 0x000fe20008000000 */
[----:B------:R-:W-:Y:S01]  /*4cf0*/  UIADD3 UR40, UP2, UPT, UR34, 0x4, URZ ;  /* 0x0000000422287890 */ /* 0x000fe2000ff5e0ff */
[----:B------:R-:W-:Y:S01]  /*4d00*/  UMOV UR4, UR8 ;  /* 0x0000000800047c82 */ /* 0x000fe20008000000 */
[----:B------:R-:W-:Y:S02]  /*4d10*/  UIADD3.X UR37, UPT, UPT, UR33, URZ, URZ, UP1, !UPT ;  /* 0x000000ff21257290 */ /* 0x000fe40008ffe4ff */
[----:B------:R-:W-:Y:S02]  /*4d20*/  UIADD3 UR8, UP1, UPT, UR34, 0x2, URZ ;  /* 0x0000000222087890 */ /* 0x000fe4000ff3e0ff */
[----:B------:R-:W-:-:S02]  /*4d30*/  UIADD3.X UR41, UPT, UPT, UR35, URZ, URZ, UP2, !UPT ;  /* 0x000000ff23297290 */ /* 0x000fc400097fe4ff */
[----:B------:R-:W-:Y:S01]  /*4d40*/  UIADD3.X UR9, UPT, UPT, UR35, URZ, URZ, UP1, !UPT ;  /* 0x000000ff23097290 */ /* 0x000fe20008ffe4ff */
[----:B------:R-:W-:Y:S01]  /*4d50*/  UMOV UR43, 0x4100910 ;  /* 0x04100910002b7882 */ /* 0x000fe20000000000 */
[----:B------:R-:W-:Y:S01]  /*4d60*/  UMOV UR15, 0x40004040 ;  /* 0x40004040000f7882 */ /* 0x000fe20000000000 */
[----:B------:R-:W-:Y:S01]  /*4d70*/  UMOV UR17, 0x40004040 ;  /* 0x4000404000117882 */ /* 0x000fe20000000000 */
[----:B------:R-:W-:Y:S01]  /*4d80*/  UMOV UR44, 0x0 ;  /* 0x00000000002c7882 */ /* 0x000fe20000000000 */
[----:B------:R-:W-:Y:S01]  /*4d90*/  UMOV UR45, 0x4100910 ;  /* 0x04100910002d7882 */ /* 0x000fe20000000000 */
[----:B------:R-:W-:Y:S01]  /*4da0*/  UMOV UR46, 0x0 ;  /* 0x00000000002e7882 */ /* 0x000fe20000000000 */
[----:B------:R-:W-:Y:S01]  /*4db0*/  UMOV UR47, 0x4100910 ;  /* 0x04100910002f7882 */ /* 0x000fe20000000000 */
[----:B------:R1:W-:Y:S01]  /*4dc0*/  UTCHMMA gdesc[UR14], gdesc[UR16], tmem[UR26], tmem[UR42], idesc[UR43], UPT ;  /* 0x00ff2a100e0075ea */ /* 0x0003e2000b80001a */
[----:B------:R-:W-:Y:S01]  /*4dd0*/  UMOV UR48, 0x0 ;  /* 0x0000000000307882 */ /* 0x000fe20000000000 */
[----:B------:R-:W-:Y:S01]  /*4de0*/  UMOV UR49, 0x4100910 ;  /* 0x0410091000317882 */ /* 0x000fe20000000000 */
[----:B------:R1:W-:Y:S01]  /*4df0*/  UTCHMMA gdesc[UR32], gdesc[UR34], tmem[UR26], tmem[UR44], idesc[UR45], UPT ;  /* 0x00ff2c22200075ea */ /* 0x0003e2000b80001a */
[----:B------:R1:W-:Y:S01]  /*4e00*/  UTCHMMA gdesc[UR36], gdesc[UR8], tmem[UR26], tmem[UR46], idesc[UR47], UPT ;  /* 0x00ff2e08240075ea */ /* 0x0003e2000b80001a */
[----:B------:R1:W-:Y:S01]  /*4e10*/  UTCHMMA gdesc[UR38], gdesc[UR40], tmem[UR26], tmem[UR48], idesc[UR49], UPT ;  /* 0x00ff3028260075ea */ /* 0x0003e2000b80001a */
[----:B------:R1:W-:Y:S01]  /*4e20*/  UTCBAR [UR4], URZ ;  /* 0x000000ff040073e9 */ /* 0x0003e200080000ff */
[----:B------:R-:W-:Y:S01]  /*4e30*/  NOP ;  /* 0x0000000000007918 */ /* 0x000fe20000000000 */
.L_x_8:
[----:B------:R-:W2:Y:S01]  /*4e40*/  SYNCS.PHASECHK.TRANS64.TRYWAIT P4, [UR18], R4 ;  /* 0x00000004ff0075a7 */ /* 0x000ea20008081112 */
[----:B------:R-:W-:Y:S01]  /*4e50*/  ISETP.LE.AND P3, PT, R100, UR7, PT ;  /* 0x0000000764007c0c */ /* 0x000fe2000bf63270 */
[----:B-1----:R-:W-:Y:S01]  /*4e60*/  UMOV UR4, UR6 ;  /* 0x0000000600047c82 */ /* 0x002fe20008000000 */
[----:B--2---:R-:W-:Y:S11]  /*4e70*/  @!P4 BRA `(.L_x_9) ;  /* 0x000000200018c947 */ /* 0x004ff60003800000 */
.L_x_16:
[----:B------:R-:W-:Y:S01]  /*4e80*/  BAR.SYNC.DEFER_BLOCKING 0x0 ;  /* 0x0000000000007b1d */ /* 0x000fe20000010000 */
[-C--:B------:R-:W-:Y:S01]  /*4e90*/  ISETP.GE.AND P4, PT, R37, R144.reuse, PT ;  /* 0x000000902500720c */ /* 0x080fe20003f86270 */
[----:B------:R-:W-:Y:S01]  /*4ea0*/  UIADD3 UR20, UPT, UPT, UR20, 0x1, URZ ;  /* 0x0000000114147890 */ /* 0x000fe2000fffe0ff */
[-C--:B------:R-:W-:Y:S01]  /*4eb0*/  ISETP.GE.AND P6, PT, R139, R144.reuse, PT ;  /* 0x000000908b00720c */ /* 0x080fe20003fc6270 */
[----:B------:R-:W-:Y:S01]  /*4ec0*/  UIADD3 UR7, UPT, UPT, UR7, 0x1, URZ ;  /* 0x0000000107077890 */ /* 0x000fe2000fffe0ff */
[----:B------:R-:W-:Y:S01]  /*4ed0*/  SEL R4, RZ, 0x4, P4 ;  /* 0x00000004ff047807 */ /* 0x000fe20002000000 */
[----:B------:R-:W-:Y:S01]  /*4ee0*/  UISETP.GT.AND UP1, UPT, UR20, 0x2, UPT ;  /* 0x000000021400788c */ /* 0x000fe2000bf24270 */
[-C--:B------:R-:W-:Y:S01]  /*4ef0*/  ISETP.GE.AND P4, PT, R140, R144.reuse, PT ;  /* 0x000000908c00720c */ /* 0x080fe20003f86270 */
[----:B------:R-:W-:Y:S01]  /*4f00*/  UIADD3 UR19, UPT, UPT, UR19, 0x1, URZ ;  /* 0x0000000113137890 */ /* 0x000fe2000fffe0ff */
[----:B------:R-:W-:Y:S01]  /*4f10*/  SEL R4, R4, RZ, !P3 ;  /* 0x000000ff04047207 */ /* 0x000fe20005800000 */
[----:B------:R-:W-:Y:S01]  /*4f20*/  USEL UR20, UR20, URZ, !UP1 ;  /* 0x000000ff14147287 */ /* 0x000fe2000c800000 */
[----:B------:R-:W-:Y:S01]  /*4f30*/  SEL R5, RZ, 0x4, P4 ;  /* 0x00000004ff057807 */ /* 0x000fe20002000000 */
[----:B------:R-:W-:Y:S01]  /*4f40*/  UISETP.GT.AND UP1, UPT, UR19, 0x1, UPT ;  /* 0x000000011300788c */ /* 0x000fe2000bf24270 */
[----:B------:R-:W-:Y:S01]  /*4f50*/  ISETP.NE.U32.AND P5, PT, R4, RZ, PT ;  /* 0x000000ff0400720c */ /* 0x000fe20003fa5070 */
[----:B------:R-:W-:Y:S01]  /*4f60*/  ULEA UR6, UR20, UR10, 0xd ;  /* 0x0000000a14067291 */ /* 0x000fe2000f8e68ff */
[----:B------:R-:W-:Y:S01]  /*4f70*/  IADD3 R4, P4, PT, R91, UR21, RZ ;  /* 0x000000155b047c10 */ /* 0x000fe2000ff9e0ff */
[----:B------:R-:W-:Y:S01]  /*4f80*/  USEL UR19, UR19, URZ, !UP1 ;  /* 0x000000ff13137287 */ /* 0x000fe2000c800000 */
[----:B------:R-:W-:Y:S01]  /*4f90*/  SEL R6, R5, RZ, !P3 ;  /* 0x000000ff05067207 */ /* 0x000fe20005800000 */
[----:B------:R-:W-:Y:S01]  /*4fa0*/  UMOV UR18, UR12 ;  /* 0x0000000c00127c82 */ /* 0x000fe20008000000 */
[----:B------:R-:W-:Y:S01]  /*4fb0*/  IADD3.X R5, PT, PT, R90, UR13, RZ, P4, !PT ;  /* 0x0000000d5a057c10 */ /* 0x000fe2000a7fe4ff */
[----:B------:R-:W-:Y:S01]  /*4fc0*/  VIADD R11, R130, UR6 ;  /* 0x00000006820b7c36 */ /* 0x000fe20008000000 */
[----:B------:R-:W-:Y:S01]  /*4fd0*/  ISETP.NE.U32.AND P4, PT, R6, RZ, PT ;  /* 0x000000ff0600720c */ /* 0x000fe20003f85070 */
[----:B------:R-:W-:Y:S01]  /*4fe0*/  VIADD R15, R128, UR6 ;  /* 0x00000006800f7c36 */ /* 0x000fe20008000000 */
[----:B------:R-:W-:Y:S01]  /*4ff0*/  SEL R7, RZ, 0x4, P6 ;  /* 0x00000004ff077807 */ /* 0x000fe20003000000 */
[----:B------:R-:W-:Y:S01]  /*5000*/  VIADD R17, R41, UR6 ;  /* 0x0000000629117c36 */ /* 0x000fe20008000000 */
[----:B------:R-:W-:Y:S01]  /*5010*/  ISETP.GE.AND P6, PT, R138, R144, PT ;  /* 0x000000908a00720c */ /* 0x000fe20003fc6270 */
[----:B------:R-:W-:Y:S01]  /*5020*/  @!PT LDS RZ, [RZ] ;  /* 0x00000000fffff984 */ /* 0x000fe20000000800 */
[----:B------:R-:W-:Y:S01]  /*5030*/  @!PT LDS RZ, [RZ] ;  /* 0x00000000fffff984 */ /* 0x000fe20000000800 */
[----:B------:R-:W-:Y:S01]  /*5040*/  @!PT LDS RZ, [RZ] ;  /* 0x00000000fffff984 */ /* 0x000fe20000000800 */
[----:B------:R1:W-:Y:S01]  /*5050*/  LDGSTS.E [R11], desc[UR22][R4.64], P5 ;  /* 0x00000000040b7fae */ /* 0x0003e2000a9a1016 */
[----:B------:R-:W-:Y:S01]  /*5060*/  IADD3 R6, P5, PT, R89, UR21, RZ ;  /* 0x0000001559067c10 */ /* 0x000fe2000ffbe0ff */
[----:B------:R-:W-:Y:S01]  /*5070*/  VIADD R19, R34, UR6 ;  /* 0x0000000622137c36 */ /* 0x000fe20008000000 */
[----:B------:R-:W-:Y:S01]  /*5080*/  SEL R8, R7, RZ, !P3 ;  /* 0x000000ff07087207 */ /* 0x000fe20005800000 */
[----:B------:R-:W-:Y:S01]  /*5090*/  VIADD R21, R27, UR6 ;  /* 0x000000061b157c36 */ /* 0x000fe20008000000 */
[----:B------:R-:W-:Y:S01]  /*50a0*/  IADD3.X R7, PT, PT, R88, UR13, RZ, P5, !PT ;  /* 0x0000000d58077c10 */ /* 0x000fe2000affe4ff */
[----:B------:R-:W-:Y:S01]  /*50b0*/  VIADD R103, R132, UR6 ;  /* 0x0000000684677c36 */ /* 0x000fe20008000000 */
[----:B------:R-:W-:Y:S01]  /*50c0*/  ISETP.NE.U32.AND P5, PT, R8, RZ, PT ;  /* 0x000000ff0800720c */ /* 0x000fe20003fa5070 */
[----:B------:R-:W-:Y:S01]  /*50d0*/  VIADD R105, R12, UR6 ;  /* 0x000000060c697c36 */ /* 0x000fe20008000000 */
[----:B------:R-:W-:Y:S01]  /*50e0*/  SEL R9, RZ, 0x4, P6 ;  /* 0x00000004ff097807 */ /* 0x000fe20003000000 */
[----:B------:R2:W-:Y:S01]  /*50f0*/  LDGSTS.E [R11+0x8], desc[UR22][R6.64], P4 ;  /* 0x00008000060b7fae */ /* 0x0005e2000a1a1016 */
[----:B------:R-:W-:-:S02]  /*5100*/  IADD3 R8, P4, PT, R87, UR21, RZ ;  /* 0x0000001557087c10 */ /* 0x000fc4000ff9e0ff */
[----:B------:R-:W-:Y:S02]  /*5110*/  SEL R10, R9, RZ, !P3 ;  /* 0x000000ff090a7207 */ /* 0x000fe40005800000 */
[----:B------:R-:W-:Y:S02]  /*5120*/  ISETP.GE.AND P6, PT, R135, R144, PT ;  /* 0x000000908700720c */ /* 0x000fe40003fc6270 */
[----:B------:R-:W-:Y:S02]  /*5130*/  IADD3.X R9, PT, PT, R86, UR13, RZ, P4, !PT ;  /* 0x0000000d56097c10 */ /* 0x000fe4000a7fe4ff */
[----:B------:R-:W-:Y:S02]  /*5140*/  ISETP.NE.U32.AND P4, PT, R10, RZ, PT ;  /* 0x000000ff0a00720c */ /* 0x000fe40003f85070 */
[----:B-1----:R-:W-:Y:S01]  /*5150*/  SEL R5, RZ, 0x4, P6 ;  /* 0x00000004ff057807 */ /* 0x002fe20003000000 */
[----:B------:R1:W-:Y:S01]  /*5160*/  LDGSTS.E [R15], desc[UR22][R8.64], P5 ;  /* 0x00000000080f7fae */ /* 0x0003e2000a9a1016 */
[----:B------:R-:W-:Y:S01]  /*5170*/  IADD3 R4, P5, PT, R85, UR21, RZ ;  /* 0x0000001555047c10 */ /* 0x000fe2000ffbe0ff */
[----:B--2---:R-:W-:Y:S01]  /*5180*/  VIADD R11, R49, UR6 ;  /* 0x00000006310b7c36 */ /* 0x004fe20008000000 */
[----:B------:R-:W-:-:S02]  /*5190*/  SEL R6, R5, RZ, !P3 ;  /* 0x000000ff05067207 */ /* 0x000fc40005800000 */
[----:B------:R-:W-:Y:S02]  /*51a0*/  ISETP.GE.AND P6, PT, R133, R144, PT ;  /* 0x000000908500720c */ /* 0x000fe40003fc6270 */
[----:B------:R-:W-:Y:S02]  /*51b0*/  IADD3.X R5, PT, PT, R84, UR13, RZ, P5, !PT ;  /* 0x0000000d54057c10 */ /* 0x000fe4000affe4ff */
[----:B------:R-:W-:Y:S02]  /*51c0*/  ISETP.NE.U32.AND P5, PT, R6, RZ, PT ;  /* 0x000000ff0600720c */ /* 0x000fe40003fa5070 */
[----:B------:R-:W-:Y:S01]  /*51d0*/  SEL R7, RZ, 0x4, P6 ;  /* 0x00000004ff077807 */ /* 0x000fe20003000000 */
[----:B------:R2:W-:Y:S01]  /*51e0*/  LDGSTS.E [R15+0x8], desc[UR22][R4.64], P4 ;  /* 0x00008000040f7fae */ /* 0x0005e2000a1a1016 */
[----:B------:R-:W-:Y:S02]  /*51f0*/  IADD3 R6, P4, PT, R83, UR21, RZ ;  /* 0x0000001553067c10 */ /* 0x000fe4000ff9e0ff */
[----:B------:R-:W-:-:S02]  /*5200*/  SEL R10, R7, RZ, !P3 ;  /* 0x000000ff070a7207 */ /* 0x000fc40005800000 */
[----:B------:R-:W-:Y:S02]  /*5210*/  ISETP.GE.AND P6, PT, R126, R144, PT ;  /* 0x000000907e00720c */ /* 0x000fe40003fc6270 */
[----:B------:R-:W-:Y:S02]  /*5220*/  IADD3.X R7, PT, PT, R82, UR13, RZ, P4, !PT ;  /* 0x0000000d52077c10 */ /* 0x000fe4000a7fe4ff */
[----:B------:R-:W-:Y:S02]  /*5230*/  ISETP.NE.U32.AND P4, PT, R10, RZ, PT ;  /* 0x000000ff0a00720c */ /* 0x000fe40003f85070 */
[----:B-1----:R-:W-:Y:S01]  /*5240*/  SEL R9, RZ, 0x4, P6 ;  /* 0x00000004ff097807 */ /* 0x002fe20003000000 */
[----:B------:R1:W-:Y:S01]  /*5250*/  LDGSTS.E [R11], desc[UR22][R6.64], P5 ;  /* 0x00000000060b7fae */ /* 0x0003e2000a9a1016 */
[----:B------:R-:W-:Y:S02]  /*5260*/  IADD3 R8, P5, PT, R81, UR21, RZ ;  /* 0x0000001551087c10 */ /* 0x000fe4000ffbe0ff */
[----:B--2---:R-:W-:-:S02]  /*5270*/  SEL R4, R9, RZ, !P3 ;  /* 0x000000ff09047207 */ /* 0x004fc40005800000 */
        /* <DEDUP_REMOVED lines=21> */
[----:B------:R-:W-:Y:S02]  /*53d0*/  IADD3.X R9, PT, PT, R74, UR13, RZ, P4, !PT ;  /* 0x0000000d4a097c10 */ /* 0x000fe4000a7fe4ff */
[----:B------:R-:W-:Y:S02]  /*53e0*/  ISETP.GE.AND P6, PT, R46, R144, PT ;  /* 0x000000902e00720c */ /* 0x000fe40003fc6270 */
[----:B------:R-:W-:Y:S01]  /*53f0*/  ISETP.NE.U32.AND P4, PT, R10, RZ, PT ;  /* 0x000000ff0a00720c */ /* 0x000fe20003f85070 */
[----:B------:R3:W-:Y:S01]  /*5400*/  LDGSTS.E [R19], desc[UR22][R8.64], P5 ;  /* 0x0000000008137fae */ /* 0x0007e2000a9a1016 */
[----:B-1----:R-:W-:Y:S01]  /*5410*/  SEL R4, RZ, 0x4, P6 ;  /* 0x00000004ff047807 */ /* 0x002fe20003000000 */
[----:B--2---:R-:W-:Y:S01]  /*5420*/  VIADD R17, R29, UR6 ;  /* 0x000000061d117c36 */ /* 0x004fe20008000000 */
[----:B------:R-:W-:Y:S02]  /*5430*/  IADD3 R14, P5, PT, R73, UR21, RZ ;  /* 0x00000015490e7c10 */ /* 0x000fe4000ffbe0ff */
[----:B------:R-:W-:-:S02]  /*5440*/  SEL R4, R4, RZ, !P3 ;  /* 0x000000ff04047207 */ /* 0x000fc40005800000 */
[-C--:B------:R-:W-:Y:S02]  /*5450*/  ISETP.GE.AND P6, PT, R44, R144.reuse, PT ;  /* 0x000000902c00720c */ /* 0x080fe40003fc6270 */
[----:B------:R-:W-:Y:S02]  /*5460*/  IADD3.X R15, PT, PT, R72, UR13, RZ, P5, !PT ;  /* 0x0000000d480f7c10 */ /* 0x000fe4000affe4ff */
[----:B------:R-:W-:Y:S02]  /*5470*/  ISETP.NE.U32.AND P5, PT, R4, RZ, PT ;  /* 0x000000ff0400720c */ /* 0x000fe40003fa5070 */
[----:B------:R-:W-:Y:S01]  /*5480*/  SEL R4, RZ, 0x4, P6 ;  /* 0x00000004ff047807 */ /* 0x000fe20003000000 */
[----:B------:R1:W-:Y:S01]  /*5490*/  LDGSTS.E [R19+0x8], desc[UR22][R14.64], P4 ;  /* 0x000080000e137fae */ /* 0x0003e2000a1a1016 */
[----:B------:R-:W-:Y:S02]  /*54a0*/  ISETP.GE.AND P4, PT, R32, R144, PT ;  /* 0x000000902000720c */ /* 0x000fe40003f86270 */
[----:B------:R-:W-:-:S02]  /*54b0*/  IADD3 R10, P6, PT, R71, UR21, RZ ;  /* 0x00000015470a7c10 */ /* 0x000fc4000ffde0ff */
[----:B------:R-:W-:Y:S02]  /*54c0*/  SEL R4, R4, RZ, !P3 ;  /* 0x000000ff04047207 */ /* 0x000fe40005800000 */
[----:B------:R-:W-:Y:S02]  /*54d0*/  SEL R5, RZ, 0x4, P4 ;  /* 0x00000004ff057807 */ /* 0x000fe40002000000 */
[----:B------:R-:W-:Y:S02]  /*54e0*/  IADD3.X R11, PT, PT, R70, UR13, RZ, P6, !PT ;  /* 0x0000000d460b7c10 */ /* 0x000fe4000b7fe4ff */
[----:B------:R-:W-:Y:S02]  /*54f0*/  ISETP.NE.U32.AND P6, PT, R4, RZ, PT ;  /* 0x000000ff0400720c */ /* 0x000fe40003fc5070 */
[----:B------:R-:W-:Y:S01]  /*5500*/  IADD3 R4, P4, PT, R69, UR21, RZ ;  /* 0x0000001545047c10 */ /* 0x000fe2000ff9e0ff */
[----:B------:R-:W-:Y:S01]  /*5510*/  LDGSTS.E [R17], desc[UR22][R10.64], P5 ;  /* 0x000000000a117fae */ /* 0x000fe2000a9a1016 */
[----:B------:R-:W-:-:S02]  /*5520*/  SEL R6, R5, RZ, !P3 ;  /* 0x000000ff05067207 */ /* 0x000fc40005800000 */
[----:B------:R-:W-:Y:S02]  /*5530*/  IADD3.X R5, PT, PT, R68, UR13, RZ, P4, !PT ;  /* 0x0000000d44057c10 */ /* 0x000fe4000a7fe4ff */
[----:B------:R-:W-:Y:S02]  /*5540*/  ISETP.NE.U32.AND P4, PT, R6, RZ, PT ;  /* 0x000000ff0600720c */ /* 0x000fe40003f85070 */
[----:B------:R-:W-:-:S03]  /*5550*/  IADD3 R6, P5, PT, R99, UR21, RZ ;  /* 0x0000001563067c10 */ /* 0x000fc6000ffbe0ff */
[----:B------:R2:W-:Y:S01]  /*5560*/  LDGSTS.E [R17+0x8], desc[UR22][R4.64], P6 ;  /* 0x0000800004117fae */ /* 0x0005e2000b1a1016 */
[----:B------:R-:W-:Y:S02]  /*5570*/  IADD3.X R7, PT, PT, R97, UR13, RZ, P5, !PT ;  /* 0x0000000d61077c10 */ /* 0x000fe4000affe4ff */
[-C--:B------:R-:W-:Y:S02]  /*5580*/  ISETP.GE.AND P6, PT, R31, R144.reuse, PT ;  /* 0x000000901f00720c */ /* 0x080fe40003fc6270 */
[----:B---3--:R-:W-:Y:S02]  /*5590*/  IADD3 R8, P5, PT, R98, UR21, RZ ;  /* 0x0000001562087c10 */ /* 0x008fe4000ffbe0ff */
[----:B-1----:R-:W-:Y:S01]  /*55a0*/  SEL R14, RZ, 0x4, P6 ;  /* 0x00000004ff0e7807 */ /* 0x002fe20003000000 */
[----:B------:R1:W-:Y:S01]  /*55b0*/  LDGSTS.E [R21], desc[UR22][R6.64], P4 ;  /* 0x0000000006157fae */ /* 0x0003e2000a1a1016 */
[-C--:B------:R-:W-:Y:S02]  /*55c0*/  ISETP.GE.AND P4, PT, R30, R144.reuse, PT ;  /* 0x000000901e00720c */ /* 0x080fe40003f86270 */
[----:B------:R-:W-:Y:S01]  /*55d0*/  SEL R14, R14, RZ, !P3 ;  /* 0x000000ff0e0e7207 */ /* 0x000fe20005800000 */
[----:B--2---:R-:W-:Y:S01]  /*55e0*/  VIADD R17, R22, UR6 ;  /* 0x0000000616117c36 */ /* 0x004fe20008000000 */
[----:B------:R-:W-:Y:S01]  /*55f0*/  SEL R4, RZ, 0x4, P4 ;  /* 0x00000004ff047807 */ /* 0x000fe20002000000 */
[----:B------:R-:W-:Y:S01]  /*5600*/  USEL UR6, URZ, 0x1, !UP1 ;  /* 0x00000001ff067887 */ /* 0x000fe2000c800000 */
[----:B------:R-:W-:-:S02]  /*5610*/  ISETP.GE.AND P4, PT, R25, R144, PT ;  /* 0x000000901900720c */ /* 0x000fc40003f86270 */
[----:B------:R-:W-:Y:S01]  /*5620*/  IADD3.X R9, PT, PT, R95, UR13, RZ, P5, !PT ;  /* 0x0000000d5f097c10 */ /* 0x000fe2000affe4ff */
[----:B------:R-:W-:Y:S01]  /*5630*/  ULOP3.LUT UR6, UR4, UR6, URZ, 0x3c, !UPT ;  /* 0x0000000604067292 */ /* 0x000fe2000f8e3cff */
[----:B------:R-:W-:Y:S02]  /*5640*/  ISETP.NE.U32.AND P6, PT, R14, RZ, PT ;  /* 0x000000ff0e00720c */ /* 0x000fe40003fc5070 */
[----:B------:R-:W-:Y:S02]  /*5650*/  IADD3 R10, P5, PT, R96, UR21, RZ ;  /* 0x00000015600a7c10 */ /* 0x000fe4000ffbe0ff */
[----:B------:R-:W-:Y:S02]  /*5660*/  SEL R4, R4, RZ, !P3 ;  /* 0x000000ff04047207 */ /* 0x000fe40005800000 */
[----:B------:R-:W-:Y:S02]  /*5670*/  SEL R5, RZ, 0x4, P4 ;  /* 0x00000004ff057807 */ /* 0x000fe40002000000 */
[----:B------:R-:W-:-:S02]  /*5680*/  IADD3.X R11, PT, PT, R94, UR13, RZ, P5, !PT ;  /* 0x0000000d5e0b7c10 */ /* 0x000fc4000affe4ff */
[----:B------:R-:W-:Y:S01]  /*5690*/  ISETP.GE.AND P4, PT, R145, R144, PT ;  /* 0x000000909100720c */ /* 0x000fe20003f86270 */
[----:B------:R-:W-:Y:S01]  /*56a0*/  VIADD R144, R144, 0xffffffe0 ;  /* 0xffffffe090907836 */ /* 0x000fe20000000000 */
[----:B------:R-:W-:Y:S01]  /*56b0*/  ISETP.NE.U32.AND P5, PT, R4, RZ, PT ;  /* 0x000000ff0400720c */ /* 0x000fe20003fa5070 */
[----:B------:R2:W-:Y:S01]  /*56c0*/  LDGSTS.E [R21+0x8], desc[UR22][R8.64], P6 ;  /* 0x0000800008157fae */ /* 0x0005e2000b1a1016 */
[----:B------:R-:W-:Y:S02]  /*56d0*/  SEL R5, R5, RZ, !P3 ;  /* 0x000000ff05057207 */ /* 0x000fe40005800000 */
[----:B------:R-:W-:Y:S02]  /*56e0*/  SEL R4, RZ, 0x4, P4 ;  /* 0x00000004ff047807 */ /* 0x000fe40002000000 */
[----:B------:R-:W-:Y:S02]  /*56f0*/  ISETP.NE.U32.AND P4, PT, R5, RZ, PT ;  /* 0x000000ff0500720c */ /* 0x000fe40003f85070 */
[----:B------:R-:W-:Y:S01]  /*5700*/  IADD3 R14, P6, PT, R93, UR21, RZ ;  /* 0x000000155d0e7c10 */ /* 0x000fe2000ffde0ff */
[----:B------:R-:W-:Y:S01]  /*5710*/  UIADD3 UR21, UP3, UPT, UR21, UR27, URZ ;  /* 0x0000001b15157290 */ /* 0x000fe2000ff7e0ff */
[----:B------:R-:W-:-:S02]  /*5720*/  SEL R4, R4, RZ, !P3 ;  /* 0x000000ff04047207 */ /* 0x000fc40005800000 */
[----:B------:R-:W-:Y:S01]  /*5730*/  IADD3.X R15, PT, PT, R92, UR13, RZ, P6, !PT ;  /* 0x0000000d5c0f7c10 */ /* 0x000fe2000b7fe4ff */
[----:B------:R3:W-:Y:S01]  /*5740*/  LDGSTS.E [R17], desc[UR22][R10.64], P5 ;  /* 0x000000000a117fae */ /* 0x0007e2000a9a1016 */
[----:B------:R-:W-:Y:S01]  /*5750*/  IADD3 R18, P5, PT, R67, UR24, RZ ;  /* 0x0000001843127c10 */ /* 0x000fe2000ffbe0ff */
[----:B------:R-:W-:Y:S01]  /*5760*/  UIADD3.X UR13, UPT, UPT, UR13, UR28, URZ, UP3, !UPT ;  /* 0x0000001c0d0d7290 */ /* 0x000fe20009ffe4ff */
[----:B------:R-:W-:Y:S02]  /*5770*/  ISETP.NE.U32.AND P3, PT, R4, RZ, PT ;  /* 0x000000ff0400720c */ /* 0x000fe40003f65070 */
[----:B------:R-:W-:Y:S01]  /*5780*/  IADD3.X R19, PT, PT, R66, UR25, RZ, P5, !PT ;  /* 0x0000001942137c10 */ /* 0x000fe2000affe4ff */
[----:B------:R4:W-:Y:S01]  /*5790*/  LDGSTS.E [R17+0x8], desc[UR22][R14.64], P4 ;  /* 0x000080000e117fae */ /* 0x0009e2000a1a1016 */
[----:B-1----:R-:W-:Y:S02]  /*57a0*/  IADD3 R6, P4, PT, R59, UR24, RZ ;  /* 0x000000183b067c10 */ /* 0x002fe4000ff9e0ff */
[----:B--2---:R-:W-:Y:S01]  /*57b0*/  IADD3 R8, P5, PT, R55, UR24, RZ ;  /* 0x0000001837087c10 */ /* 0x004fe2000ffbe0ff */
[----:B------:R-:W0:Y:S01]  /*57c0*/  LDGDEPBAR ;  /* 0x00000000000079af */ /* 0x000e220000000000 */
[----:B------:R-:W-:-:S02]  /*57d0*/  IADD3.X R7, PT, PT, R58, UR25, RZ, P4, !PT ;  /* 0x000000193a077c10 */ /* 0x000fc4000a7fe4ff */
[----:B------:R-:W-:Y:S02]  /*57e0*/  IADD3 R4, P6, PT, R63, UR24, RZ ;  /* 0x000000183f047c10 */ /* 0x000fe4000ffde0ff */
[----:B---3--:R-:W-:Y:S01]  /*57f0*/  IADD3 R10, P4, PT, R51, UR24, RZ ;  /* 0x00000018330a7c10 */ /* 0x008fe2000ff9e0ff */
[----:B------:R1:W-:Y:S01]  /*5800*/  LDGSTS.E [R103+0x6000], desc[UR22][R18.64], P3 ;  /* 0x0600000012677fae */ /* 0x0003e200099a1016 */
[----:B------:R-:W-:Y:S02]  /*5810*/  IADD3.X R9, PT, PT, R54, UR25, RZ, P5, !PT ;  /* 0x0000001936097c10 */ /* 0x000fe4000affe4ff */
[----:B----4-:R-:W-:Y:S02]  /*5820*/  IADD3 R14, P5, PT, R43, UR24, RZ ;  /* 0x000000182b0e7c10 */ /* 0x010fe4000ffbe0ff */
[----:B------:R-:W-:Y:S02]  /*5830*/  IADD3.X R5, PT, PT, R62, UR25, RZ, P6, !PT ;  /* 0x000000193e057c10 */ /* 0x000fe4000b7fe4ff */
[----:B------:R-:W-:-:S02]  /*5840*/  IADD3.X R11, PT, PT, R50, UR25, RZ, P4, !PT ;  /* 0x00000019320b7c10 */ /* 0x000fc4000a7fe4ff */
[----:B------:R-:W-:Y:S01]  /*5850*/  IADD3 R16, P4, PT, R38, UR24, RZ ;  /* 0x0000001826107c10 */ /* 0x000fe2000ff9e0ff */
[----:B------:R2:W-:Y:S01]  /*5860*/  LDGSTS.E [R103+0x6400], desc[UR22][R4.64], P3 ;  /* 0x0640000004677fae */ /* 0x0005e200099a1016 */
[----:B------:R-:W-:Y:S02]  /*5870*/  IADD3.X R15, PT, PT, R42, UR25, RZ, P5, !PT ;  /* 0x000000192a0f7c10 */ /* 0x000fe4000affe4ff */
[----:B-1----:R-:W-:Y:S01]  /*5880*/  IADD3 R18, P5, PT, R26, UR24, RZ ;  /* 0x000000181a127c10 */ /* 0x002fe2000ffbe0ff */
[----:B------:R1:W-:Y:S01]  /*5890*/  LDGSTS.E [R103+0x6800], desc[UR22][R6.64], P3 ;  /* 0x0680000006677fae */ /* 0x0003e200099a1016 */
[----:B------:R-:W-:Y:S02]  /*58a0*/  IADD3.X R17, PT, PT, R35, UR25, RZ, P4, !PT ;  /* 0x0000001923117c10 */ /* 0x000fe4000a7fe4ff */
[----:B------:R-:W-:Y:S01]  /*58b0*/  IADD3 R20, P4, PT, R65, UR24, RZ ;  /* 0x0000001841147c10 */ /* 0x000fe2000ff9e0ff */
[----:B------:R3:W-:Y:S01]  /*58c0*/  LDGSTS.E [R103+0x6c00], desc[UR22][R8.64], P3 ;  /* 0x06c0000008677fae */ /* 0x0007e200099a1016 */
[----:B------:R-:W-:-:S02]  /*58d0*/  IADD3.X R19, PT, PT, R24, UR25, RZ, P5, !PT ;  /* 0x0000001918137c10 */ /* 0x000fc4000affe4ff */
[----:B------:R-:W-:Y:S01]  /*58e0*/  IADD3.X R21, PT, PT, R64, UR25, RZ, P4, !PT ;  /* 0x0000001940157c10 */ /* 0x000fe2000a7fe4ff */
[----:B------:R4:W-:Y:S01]  /*58f0*/  LDGSTS.E [R103+0x7000], desc[UR22][R10.64], P3 ;  /* 0x070000000a677fae */ /* 0x0009e200099a1016 */
[----:B--2---:R-:W-:Y:S02]  /*5900*/  IADD3 R4, P6, PT, R48, UR24, RZ ;  /* 0x0000001830047c10 */ /* 0x004fe4000ffde0ff */
[----:B-1----:R-:W-:Y:S01]  /*5910*/  IADD3 R6, P5, PT, R61, UR24, RZ ;  /* 0x000000183d067c10 */ /* 0x002fe2000ffbe0ff */
[----:B------:R1:W-:Y:S01]  /*5920*/  LDGSTS.E [R103+0x7400], desc[UR22][R14.64], P3 ;  /* 0x074000000e677fae */ /* 0x0003e200099a1016 */
[----:B------:R-:W-:Y:S02]  /*5930*/  IADD3.X R5, PT, PT, R45, UR25, RZ, P6, !PT ;  /* 0x000000192d057c10 */ /* 0x000fe4000b7fe4ff */
[----:B---3--:R-:W-:Y:S01]  /*5940*/  IADD3 R8, P4, PT, R57, UR24, RZ ;  /* 0x0000001839087c10 */ /* 0x008fe2000ff9e0ff */
[----:B------:R2:W-:Y:S01]  /*5950*/  LDGSTS.E [R103+0x7800], desc[UR22][R16.64], P3 ;  /* 0x0780000010677fae */ /* 0x0005e200099a1016 */
[----:B------:R-:W-:-:S02]  /*5960*/  IADD3.X R7, PT, PT, R60, UR25, RZ, P5, !PT ;  /* 0x000000193c077c10 */ /* 0x000fc4000affe4ff */
[----:B----4-:R-:W-:Y:S01]  /*5970*/  IADD3 R10, P5, PT, R53, UR24, RZ ;  /* 0x00000018350a7c10 */ /* 0x010fe2000ffbe0ff */
[----:B------:R3:W-:Y:S01]  /*5980*/  LDGSTS.E [R103+0x7c00], desc[UR22][R18.64], P3 ;  /* 0x07c0000012677fae */ /* 0x0007e200099a1016 */
[----:B------:R-:W-:Y:S02]  /*5990*/  IADD3.X R9, PT, PT, R56, UR25, RZ, P4, !PT ;  /* 0x0000001938097c10 */ /* 0x000fe4000a7fe4ff */
[----:B------:R-:W-:Y:S01]  /*59a0*/  IADD3.X R11, PT, PT, R52, UR25, RZ, P5, !PT ;  /* 0x00000019340b7c10 */ /* 0x000fe2000affe4ff */
[----:B------:R-:W-:Y:S01]  /*59b0*/  LDGSTS.E [R105+0x6200], desc[UR22][R20.64], P3 ;  /* 0x0620000014697fae */ /* 0x000fe200099a1016 */
[----:B-1----:R-:W-:Y:S02]  /*59c0*/  IADD3 R14, P4, PT, R40, UR24, RZ ;  /* 0x00000018280e7c10 */ /* 0x002fe4000ff9e0ff */
[----:B--2---:R-:W-:Y:S01]  /*59d0*/  IADD3 R16, P5, PT, R33, UR24, RZ ;  /* 0x0000001821107c10 */ /* 0x004fe2000ffbe0ff */
[----:B------:R-:W-:Y:S01]  /*59e0*/  LDGSTS.E [R105+0x6600], desc[UR22][R6.64], P3 ;  /* 0x0660000006697fae */ /* 0x000fe200099a1016 */
[----:B------:R-:W-:-:S02]  /*59f0*/  IADD3.X R15, PT, PT, R39, UR25, RZ, P4, !PT ;  /* 0x00000019270f7c10 */ /* 0x000fc4000a7fe4ff */
[----:B---3--:R-:W-:Y:S01]  /*5a00*/  IADD3 R18, P6, PT, R23, UR24, RZ ;  /* 0x0000001817127c10 */ /* 0x008fe2000ffde0ff */
[----:B------:R-:W-:Y:S01]  /*5a10*/  LDGSTS.E [R105+0x6a00], desc[UR22][R8.64], P3 ;  /* 0x06a0000008697fae */ /* 0x000fe200099a1016 */
[----:B------:R-:W-:Y:S01]  /*5a20*/  IADD3.X R17, PT, PT, R28, UR25, RZ, P5, !PT ;  /* 0x000000191c117c10 */ /* 0x000fe2000affe4ff */
[----:B------:R-:W-:Y:S01]  /*5a30*/  UIADD3 UR24, UP2, UPT, UR24, UR29, URZ ;  /* 0x0000001d18187290 */ /* 0x000fe2000ff5e0ff */
[----:B------:R-:W-:Y:S01]  /*5a40*/  IADD3.X R19, PT, PT, R13, UR25, RZ, P6, !PT ;  /* 0x000000190d137c10 */ /* 0x000fe2000b7fe4ff */
[----:B------:R-:W-:Y:S02]  /*5a50*/  LDGSTS.E [R105+0x6e00], desc[UR22][R10.64], P3 ;  /* 0x06e000000a697fae */ /* 0x000fe400099a1016 */
[----:B------:R-:W-:Y:S02]  /*5a60*/  UIADD3.X UR25, UPT, UPT, UR25, UR30, URZ, UP2, !UPT ;  /* 0x0000001e19197290 */ /* 0x000fe400097fe4ff */
[----:B------:R1:W-:Y:S04]  /*5a70*/  LDGSTS.E [R105+0x7200], desc[UR22][R4.64], P3 ;  /* 0x0720000004697fae */ /* 0x0003e800099a1016 */
[----:B------:R2:W-:Y:S04]  /*5a80*/  LDGSTS.E [R105+0x7600], desc[UR22][R14.64], P3 ;  /* 0x076000000e697fae */ /* 0x0005e800099a1016 */
[----:B------:R2:W-:Y:S04]  /*5a90*/  LDGSTS.E [R105+0x7a00], desc[UR22][R16.64], P3 ;  /* 0x07a0000010697fae */ /* 0x0005e800099a1016 */
[----:B------:R2:W-:Y:S01]  /*5aa0*/  LDGSTS.E [R105+0x7e00], desc[UR22][R18.64], P3 ;  /* 0x07e0000012697fae */ /* 0x0005e200099a1016 */
[----:B------:R-:W-:Y:S01]  /*5ab0*/  ISETP.NE.U32.AND P3, PT, R101, UR7, PT ;  /* 0x0000000765007c0c */ /* 0x000fe2000bf65070 */
[----:B-1----:R-:W-:-:S02]  /*5ac0*/  IMAD.U32 R4, RZ, RZ, UR4 ;  /* 0x00000004ff047e24 */ /* 0x002fc4000f8e00ff */
[----:B------:R-:W0:Y:S10]  /*5ad0*/  LDGDEPBAR ;  /* 0x00000000000079af */ /* 0x000e340000000000 */
[----:B--2---:R-:W-:Y:S05]  /*5ae0*/  @P3 BRA `(.L_x_10) ;  /* 0xfffffff000143947 */ /* 0x004fea000383ffff */
.L_x_7:
[C---:B------:R-:W-:Y:S02]  /*5af0*/  IMAD.SHL.U32 R38, R0.reuse, 0x10, RZ ;  /* 0x0000001000267824 */ /* 0x040fe400078e00ff */
[----:B------:R-:W-:Y:S01]  /*5b00*/  IMAD.SHL.U32 R39, R0, 0x80, RZ ;  /* 0x0000008000277824 */ /* 0x000fe200078e00ff */
[----:B------:R-:W-:Y:S06]  /*5b10*/  @!P2 BRA `(.L_x_11) ;  /* 0x000000000010a947 */ /* 0x000fec0003800000 */
[----:B------:R-:W-:-:S06]  /*5b20*/  USHF.L.U32 UR4, UR4, 0x1f, URZ ;  /* 0x0000001f04047899 */ /* 0x000fcc00080006ff */
[----:B------:R-:W-:-:S04]  /*5b30*/  IMAD.U32 R4, RZ, RZ, UR4 ;  /* 0x00000004ff047e24 */ /* 0x000fc8000f8e00ff */
[----:B------:R-:W1:Y:S02]  /*5b40*/  SYNCS.PHASECHK.TRANS64.TRYWAIT P1, [UR12], R4 ;  /* 0x00000004ff0075a7 */ /* 0x000e64000802110c */
[----:B-1----:R-:W-:Y:S05]  /*5b50*/  @!P1 BRA `(.L_x_12) ;  /* 0x0000001000ec9947 */ /* 0x002fea0003800000 */
.L_x_11:
[----:B------:R-:W-:-:S04]  /*5b60*/  DEPBAR.LE SB0, 0x0 ;  /* 0x000080000000791a */ /* 0x000fc80000000000 */
[----:B------:R-:W-:Y:S01]  /*5b70*/  BAR.SYNC.DEFER_BLOCKING 0x0 ;  /* 0x0000000000007b1d */ /* 0x000fe20000010000 */
[----:B------:R-:W-:Y:S02]  /*5b80*/  LOP3.LUT R38, R38, 0xf0, RZ, 0xc0, !PT ;  /* 0x000000f026267812 */ /* 0x000fe400078ec0ff */
[----:B------:R-:W-:Y:S02]  /*5b90*/  LOP3.LUT R39, R39, 0x800, RZ, 0xc0, !PT ;  /* 0x0000080027277812 */ /* 0x000fe400078ec0ff */
[----:B------:R-:W-:Y:S01]  /*5ba0*/  LOP3.LUT R44, R0, 0x60, RZ, 0xc0, !PT ;  /* 0x00000060002c7812 */ /* 0x000fe200078ec0ff */
[----:B------:R-:W1:Y:S01]  /*5bb0*/  LDCU.128 UR12, c[0x0][0x390] ;  /* 0x00007200ff0c77ac */ /* 0x000e620008000c00 */
[----:B------:R-:W-:Y:S02]  /*5bc0*/  IADD3 R39, PT, PT, R38, UR10, R39 ;  /* 0x0000000a26277c10 */ /* 0x000fe4000fffe027 */
[----:B------:R-:W-:Y:S01]  /*5bd0*/  LEA R36, R36, UR10, 0x4 ;  /* 0x0000000a24247c11 */ /* 0x000fe2000f8e20ff */
[----:B------:R-:W2:Y:S01]  /*5be0*/  LDCU UR4, c[0x0][0x3b4] ;  /* 0x00007680ff0477ac */ /* 0x000ea20008000800 */
[----:B---3--:R-:W-:Y:S01]  /*5bf0*/  LOP3.LUT R72, R2, 0x4, R37, 0xfe, !PT ;  /* 0x0000000402487812 */ /* 0x008fe200078efe25 */
[----:B------:R-:W-:Y:S01]  /*5c00*/  IMAD R44, R44, 0x8, R39 ;  /* 0x000000082c2c7824 */ /* 0x000fe200078e0227 */
[----:B------:R-:W-:-:S02]  /*5c10*/  LOP3.LUT R70, R2, 0x6, R37, 0xfe, !PT ;  /* 0x0000000602467812 */ /* 0x000fc400078efe25 */
[C-C-:B------:R-:W-:Y:S02]  /*5c20*/  LOP3.LUT R68, R2.reuse, 0x8, R37.reuse, 0xfe, !PT ;  /* 0x0000000802447812 */ /* 0x140fe400078efe25 */
[C-C-:B------:R-:W-:Y:S02]  /*5c30*/  LOP3.LUT R38, R2.reuse, 0x1e, R37.reuse, 0xfe, !PT ;  /* 0x0000001e02267812 */ /* 0x140fe400078efe25 */
[C-C-:B------:R-:W-:Y:S02]  /*5c40*/  LOP3.LUT R48, R2.reuse, 0x1c, R37.reuse, 0xfe, !PT ;  /* 0x0000001c02307812 */ /* 0x140fe400078efe25 */
[C-C-:B------:R-:W-:Y:S02]  /*5c50*/  LOP3.LUT R50, R2.reuse, 0x1a, R37.reuse, 0xfe, !PT ;  /* 0x0000001a02327812 */ /* 0x140fe400078efe25 */
[C-C-:B------:R-:W-:Y:S01]  /*5c60*/  LOP3.LUT R52, R2.reuse, 0x18, R37.reuse, 0xfe, !PT ;  /* 0x0000001802347812 */ /* 0x140fe200078efe25 */
[----:B------:R-:W3:Y:S02]  /*5c70*/  @!P0 SYNCS.CCTL.IV [UR10+0xc000] ;  /* 0x00c00000ff0089b1 */ /* 0x000ee4000800000a */
[----:B---3--:R-:W-:Y:S01]  /*5c80*/  BAR.SYNC.DEFER_BLOCKING 0x0 ;  /* 0x0000000000007b1d */ /* 0x008fe20000010000 */
[----:B------:R-:W-:-:S02]  /*5c90*/  LOP3.LUT R54, R2, 0x16, R37, 0xfe, !PT ;  /* 0x0000001602367812 */ /* 0x000fc400078efe25 */
[C-C-:B------:R-:W-:Y:S02]  /*5ca0*/  LOP3.LUT R56, R2.reuse, 0x14, R37.reuse, 0xfe, !PT ;  /* 0x0000001402387812 */ /* 0x140fe400078efe25 */
[C-C-:B------:R-:W-:Y:S02]  /*5cb0*/  LOP3.LUT R58, R2.reuse, 0x12, R37.reuse, 0xfe, !PT ;  /* 0x00000012023a7812 */ /* 0x140fe400078efe25 */
[C-C-:B------:R-:W-:Y:S01]  /*5cc0*/  LOP3.LUT R60, R2.reuse, 0x10, R37.reuse, 0xfe, !PT ;  /* 0x00000010023c7812 */ /* 0x140fe200078efe25 */
[----:B------:R-:W-:Y:S01]  /*5cd0*/  LDTM.16dp32bit_t0_t15.x32 R4, tmem[UR11] ;  /* 0x0000000b000479ee */ /* 0x000fe20008a80000 */
[----:B------:R-:W3:Y:S01]  /*5ce0*/  LDTM.16dp32bit_t16_t31.x32 R4, tmem[UR11+0x20] ;  /* 0x0000200b000479ee */ /* 0x000ee20008aa0000 */
[C-C-:B------:R-:W-:Y:S02]  /*5cf0*/  LOP3.LUT R62, R2.reuse, 0xe, R37.reuse, 0xfe, !PT ;  /* 0x0000000e023e7812 */ /* 0x140fe400078efe25 */
[C-C-:B------:R-:W-:Y:S02]  /*5d00*/  LOP3.LUT R64, R2.reuse, 0xc, R37.reuse, 0xfe, !PT ;  /* 0x0000000c02407812 */ /* 0x140fe400078efe25 */
[----:B------:R-:W-:-:S02]  /*5d10*/  LOP3.LUT R66, R2, 0xa, R37, 0xfe, !PT ;  /* 0x0000000a02427812 */ /* 0x000fc400078efe25 */
[C---:B------:R-:W-:Y:S02]  /*5d20*/  LOP3.LUT R0, R2.reuse, R37, RZ, 0xfc, !PT ;  /* 0x0000002502007212 */ /* 0x040fe400078efcff */
[----:B------:R-:W-:Y:S02]  /*5d30*/  LOP3.LUT R74, R2, 0x2, R37, 0xfe, !PT ;  /* 0x00000002024a7812 */ /* 0x000fe400078efe25 */
[----:B------:R-:W4:Y:S01]  /*5d40*/  LDC R37, c[0x0][0x3b8] ;  /* 0x0000ee00ff257b82 */ /* 0x000f220000000800 */
[----:B------:R-:W5:Y:S01]  /*5d50*/  @!P0 SYNCS.CCTL.IV [UR10+0xc008] ;  /* 0x00c00800ff0089b1 */ /* 0x000f62000800000a */
[----:B------:R-:W-:Y:S01]  /*5d60*/  NOP ;  /* 0x0000000000007918 */ /* 0x000fe20000000000 */
[C---:B-1----:R-:W-:Y:S01]  /*5d70*/  ISETP.GE.AND P0, PT, R3.reuse, UR14, PT ;  /* 0x0000000e03007c0c */ /* 0x042fe2000bf06270 */
[----:B--2---:R-:W-:Y:S02]  /*5d80*/  IMAD R3, R3, UR4, RZ ;  /* 0x0000000403037c24 */ /* 0x004fe4000f8e02ff */
[----:B---3--:R-:W-:Y:S01]  /*5d90*/  IMAD.MOV.U32 R40, RZ, RZ, R4 ;  /* 0x000000ffff287224 */ /* 0x008fe200078e0004 */
[----:B------:R-:W-:Y:S01]  /*5da0*/  ISETP.LT.AND P4, PT, R0, UR15, !P0 ;  /* 0x0000000f00007c0c */ /* 0x000fe2000c781270 */
[----:B------:R-:W-:Y:S01]  /*5db0*/  IMAD.MOV.U32 R4, RZ, RZ, R5 ;  /* 0x000000ffff047224 */ /* 0x000fe200078e0005 */
[C---:B------:R-:W-:Y:S01]  /*5dc0*/  LEA R2, P1, R3.reuse, UR12, 0x2 ;  /* 0x0000000c03027c11 */ /* 0x040fe2000f8210ff */
[----:B------:R-:W-:Y:S01]  /*5dd0*/  IMAD.MOV.U32 R41, RZ, RZ, R6 ;  /* 0x000000ffff297224 */ /* 0x000fe200078e0006 */
[----:B------:R-:W-:Y:S01]  /*5de0*/  ISETP.LT.AND P2, PT, R70, UR15, !P0 ;  /* 0x0000000f46007c0c */ /* 0x000fe2000c741270 */
[----:B------:R-:W-:Y:S01]  /*5df0*/  IMAD.MOV.U32 R5, RZ, RZ, R7 ;  /* 0x000000ffff057224 */ /* 0x000fe200078e0007 */
[----:B------:R-:W-:Y:S01]  /*5e00*/  LEA.HI.X.SX32 R46, R3, UR13, 0x2, P1 ;  /* 0x0000000d032e7c11 */ /* 0x000fe200088f16ff */
[----:B------:R-:W-:Y:S01]  /*5e10*/  IMAD.MOV.U32 R42, RZ, RZ, R8 ;  /* 0x000000ffff2a7224 */ /* 0x000fe200078e0008 */
[----:B------:R-:W-:Y:S01]  /*5e20*/  ISETP.LT.AND P1, PT, R72, UR15, !P0 ;  /* 0x0000000f48007c0c */ /* 0x000fe2000c721270 */
[----:B------:R-:W-:-:S02]  /*5e30*/  IMAD.MOV.U32 R43, RZ, RZ, R10 ;  /* 0x000000ffff2b7224 */ /* 0x000fc400078e000a */
[----:B------:R-:W-:Y:S02]  /*5e40*/  IMAD.MOV.U32 R6, RZ, RZ, R9 ;  /* 0x000000ffff067224 */ /* 0x000fe400078e0009 */
[----:B------:R-:W-:Y:S01]  /*5e50*/  IMAD.MOV.U32 R7, RZ, RZ, R11 ;  /* 0x000000ffff077224 */ /* 0x000fe200078e000b */
[----:B-----5:R-:W-:Y:S01]  /*5e60*/  STS.128 [R44], R40 ;  /* 0x000000282c007388 */ /* 0x020fe20000000c00 */
[----:B------:R-:W-:Y:S02]  /*5e70*/  IMAD.MOV.U32 R8, RZ, RZ, R12 ;  /* 0x000000ffff087224 */ /* 0x000fe400078e000c */
[----:B------:R-:W-:Y:S01]  /*5e80*/  IMAD.MOV.U32 R9, RZ, RZ, R14 ;  /* 0x000000ffff097224 */ /* 0x000fe200078e000e */
[----:B------:R1:W-:Y:S01]  /*5e90*/  STS.128 [R44+0x400], R4 ;  /* 0x000400042c007388 */ /* 0x0003e20000000c00 */
[----:B------:R-:W-:Y:S02]  /*5ea0*/  IMAD.MOV.U32 R76, RZ, RZ, R13 ;  /* 0x000000ffff4c7224 */ /* 0x000fe400078e000d */
[----:B------:R-:W-:Y:S01]  /*5eb0*/  IMAD.MOV.U32 R77, RZ, RZ, R15 ;  /* 0x000000ffff4d7224 */ /* 0x000fe200078e000f */
[----:B------:R-:W-:Y:S01]  /*5ec0*/  BAR.SYNC.DEFER_BLOCKING 0x0 ;  /* 0x0000000000007b1d */ /* 0x000fe20000010000 */
[----:B------:R-:W-:-:S02]  /*5ed0*/  IMAD.MOV.U32 R10, RZ, RZ, R16 ;  /* 0x000000ffff0a7224 */ /* 0x000fc400078e0010 */
[----:B------:R-:W-:Y:S02]  /*5ee0*/  IMAD.MOV.U32 R11, RZ, RZ, R18 ;  /* 0x000000ffff0b7224 */ /* 0x000fe400078e0012 */
[----:B------:R-:W-:Y:S02]  /*5ef0*/  IMAD.MOV.U32 R78, RZ, RZ, R17 ;  /* 0x000000ffff4e7224 */ /* 0x000fe400078e0011 */
[----:B------:R-:W-:Y:S02]  /*5f00*/  IMAD.MOV.U32 R79, RZ, RZ, R19 ;  /* 0x000000ffff4f7224 */ /* 0x000fe400078e0013 */
[----:B------:R-:W-:Y:S02]  /*5f10*/  IMAD.MOV.U32 R18, RZ, RZ, R25 ;  /* 0x000000ffff127224 */ /* 0x000fe400078e0019 */
[----:B------:R-:W-:Y:S02]  /*5f20*/  IMAD.MOV.U32 R19, RZ, RZ, R27 ;  /* 0x000000ffff137224 */ /* 0x000fe400078e001b */
[----:B-1----:R-:W-:-:S02]  /*5f30*/  IMAD.MOV.U32 R6, RZ, RZ, R24 ;  /* 0x000000ffff067224 */ /* 0x002fc400078e0018 */
[----:B------:R-:W-:Y:S02]  /*5f40*/  IMAD.MOV.U32 R7, RZ, RZ, R26 ;  /* 0x000000ffff077224 */ /* 0x000fe400078e001a */
[----:B------:R-:W-:Y:S02]  /*5f50*/  IMAD.MOV.U32 R4, RZ, RZ, R20 ;  /* 0x000000ffff047224 */ /* 0x000fe400078e0014 */
[----:B------:R-:W-:Y:S02]  /*5f60*/  IMAD.MOV.U32 R5, RZ, RZ, R22 ;  /* 0x000000ffff057224 */ /* 0x000fe400078e0016 */
[----:B------:R-:W-:Y:S02]  /*5f70*/  IMAD.MOV.U32 R16, RZ, RZ, R21 ;  /* 0x000000ffff107224 */ /* 0x000fe400078e0015 */
[----:B------:R-:W-:Y:S01]  /*5f80*/  IMAD.MOV.U32 R17, RZ, RZ, R23 ;  /* 0x000000ffff117224 */ /* 0x000fe200078e0017 */
[----:B------:R-:W1:Y:S01]  /*5f90*/  LDS.128 R40, [R36] ;  /* 0x0000000024287984 */ /* 0x000e620000000c00 */
[----:B------:R-:W-:-:S02]  /*5fa0*/  IMAD.MOV.U32 R80, RZ, RZ, R29 ;  /* 0x000000ffff507224 */ /* 0x000fc400078e001d */
[----:B------:R-:W-:Y:S01]  /*5fb0*/  IMAD.MOV.U32 R81, RZ, RZ, R31 ;  /* 0x000000ffff517224 */ /* 0x000fe200078e001f */
[----:B------:R-:W-:Y:S01]  /*5fc0*/  LDS.128 R12, [R36+0x800] ;  /* 0x00080000240c7984 */ /* 0x000fe20000000c00 */
[----:B------:R-:W-:Y:S02]  /*5fd0*/  IMAD.MOV.U32 R82, RZ, RZ, R33 ;  /* 0x000000ffff527224 */ /* 0x000fe400078e0021 */
[----:B------:R-:W-:Y:S01]  /*5fe0*/  IMAD.MOV.U32 R83, RZ, RZ, R35 ;  /* 0x000000ffff537224 */ /* 0x000fe200078e0023 */
[----:B------:R-:W-:Y:S01]  /*5ff0*/  BAR.SYNC.DEFER_BLOCKING 0x0 ;  /* 0x0000000000007b1d */ /* 0x000fe20000010000 */
[-C--:B----4-:R-:W-:Y:S02]  /*6000*/  IMAD R39, R0, R37.reuse, RZ ;  /* 0x0000002500277224 */ /* 0x090fe400078e02ff */
[-C--:B------:R-:W-:Y:S02]  /*6010*/  IMAD R23, R72, R37.reuse, RZ ;  /* 0x0000002548177224 */ /* 0x080fe400078e02ff */
[-C--:B------:R-:W-:Y:S01]  /*6020*/  IMAD R3, R74, R37.reuse, RZ ;  /* 0x000000254a037224 */ /* 0x080fe200078e02ff */
[----:B------:R-:W-:Y:S01]  /*6030*/  LEA R20, P3, R39, R2, 0x2 ;  /* 0x0000000227147211 */ /* 0x000fe200078610ff */
[----:B------:R-:W-:-:S02]  /*6040*/  IMAD R31, R70, R37, RZ ;  /* 0x00000025461f7224 */ /* 0x000fc400078e02ff */
[-C--:B------:R-:W-:Y:S01]  /*6050*/  IMAD R33, R68, R37.reuse, RZ ;  /* 0x0000002544217224 */ /* 0x080fe200078e02ff */
[----:B------:R-:W-:Y:S01]  /*6060*/  LEA.HI.X.SX32 R21, R39, R46, 0x2, P3 ;  /* 0x0000002e27157211 */ /* 0x000fe200018f16ff */
[----:B------:R-:W-:Y:S01]  /*6070*/  IMAD R45, R62, R37, RZ ;  /* 0x000000253e2d7224 */ /* 0x000fe200078e02ff */
[----:B------:R-:W-:Y:S01]  /*6080*/  ISETP.LT.AND P3, PT, R74, UR15, !P0 ;  /* 0x0000000f4a007c0c */ /* 0x000fe2000c761270 */
[----:B------:R-:W-:Y:S01]  /*6090*/  IMAD R39, R37, 0x20, R39 ;  /* 0x0000002025277824 */ /* 0x000fe200078e0227 */
[----:B------:R-:W-:Y:S04]  /*60a0*/  STS.128 [R44], R8 ;  /* 0x000000082c007388 */ /* 0x000fe80000000c00 */
[----:B------:R2:W-:Y:S01]  /*60b0*/  STS.128 [R44+0x400], R76 ;  /* 0x0004004c2c007388 */ /* 0x0005e20000000c00 */
[----:B------:R-:W-:Y:S01]  /*60c0*/  BAR.SYNC.DEFER_BLOCKING 0x0 ;  /* 0x0000000000007b1d */ /* 0x000fe20000010000 */
[----:B--2---:R-:W-:Y:S01]  /*60d0*/  IMAD.MOV.U32 R76, RZ, RZ, R28 ;  /* 0x000000ffff4c7224 */ /* 0x004fe200078e001c */
[-C--:B------:R-:W-:Y:S01]  /*60e0*/  LEA R28, P5, R23, R2.reuse, 0x2 ;  /* 0x00000002171c7211 */ /* 0x080fe200078a10ff */
[----:B------:R-:W-:Y:S01]  /*60f0*/  IMAD.MOV.U32 R77, RZ, RZ, R30 ;  /* 0x000000ffff4d7224 */ /* 0x000fe200078e001e */
[----:B------:R-:W-:Y:S01]  /*6100*/  LEA R30, P6, R31, R2, 0x2 ;  /* 0x000000021f1e7211 */ /* 0x000fe200078c10ff */
[----:B------:R-:W-:Y:S01]  /*6110*/  IMAD.MOV.U32 R78, RZ, RZ, R32 ;  /* 0x000000ffff4e7224 */ /* 0x000fe200078e0020 */
[----:B------:R-:W-:Y:S01]  /*6120*/  LEA.HI.X.SX32 R29, R23, R46, 0x2, P5 ;  /* 0x0000002e171d7211 */ /* 0x000fe200028f16ff */
[----:B------:R-:W-:Y:S01]  /*6130*/  IMAD.MOV.U32 R79, RZ, RZ, R34 ;  /* 0x000000ffff4f7224 */ /* 0x000fe200078e0022 */
[----:B------:R-:W-:-:S02]  /*6140*/  ISETP.LT.AND P5, PT, R68, UR15, !P0 ;  /* 0x0000000f44007c0c */ /* 0x000fc4000c7a1270 */
[----:B------:R-:W-:Y:S02]  /*6150*/  LEA.HI.X.SX32 R31, R31, R46, 0x2, P6 ;  /* 0x0000002e1f1f7211 */ /* 0x000fe400030f16ff */
[C---:B------:R-:W-:Y:S01]  /*6160*/  LEA R32, P6, R33.reuse, R2, 0x2 ;  /* 0x0000000221207211 */ /* 0x040fe200078c10ff */
[----:B------:R-:W2:Y:S03]  /*6170*/  LDS.128 R24, [R36] ;  /* 0x0000000024187984 */ /* 0x000ea60000000c00 */
[----:B------:R-:W-:Y:S01]  /*6180*/  LEA.HI.X.SX32 R33, R33, R46, 0x2, P6 ;  /* 0x0000002e21217211 */ /* 0x000fe200030f16ff */
[----:B------:R-:W-:Y:S01]  /*6190*/  LDS.128 R8, [R36+0x800] ;  /* 0x0008000024087984 */ /* 0x000fe20000000c00 */
[----:B------:R-:W-:Y:S06]  /*61a0*/  BAR.SYNC.DEFER_BLOCKING 0x0 ;  /* 0x0000000000007b1d */ /* 0x000fec0000010000 */
[----:B------:R-:W-:Y:S04]  /*61b0*/  STS.128 [R44], R4 ;  /* 0x000000042c007388 */ /* 0x000fe80000000c00 */
[----:B------:R-:W-:Y:S01]  /*61c0*/  STS.128 [R44+0x400], R16 ;  /* 0x000400102c007388 */ /* 0x000fe20000000c00 */
[----:B------:R-:W-:Y:S06]  /*61d0*/  BAR.SYNC.DEFER_BLOCKING 0x0 ;  /* 0x0000000000007b1d */ /* 0x000fec0000010000 */
[----:B------:R-:W3:Y:S04]  /*61e0*/  LDS.128 R16, [R36] ;  /* 0x0000000024107984 */ /* 0x000ee80000000c00 */
[----:B------:R-:W-:Y:S01]  /*61f0*/  LDS.128 R4, [R36+0x800] ;  /* 0x0008000024047984 */ /* 0x000fe20000000c00 */
[----:B------:R-:W-:Y:S06]  /*6200*/  BAR.SYNC.DEFER_BLOCKING 0x0 ;  /* 0x0000000000007b1d */ /* 0x000fec0000010000 */
[----:B------:R-:W-:Y:S04]  /*6210*/  STS.128 [R44], R76 ;  /* 0x0000004c2c007388 */ /* 0x000fe80000000c00 */
[----:B------:R4:W-:Y:S01]  /*6220*/  STS.128 [R44+0x400], R80 ;  /* 0x000400502c007388 */ /* 0x0009e20000000c00 */
[----:B------:R-:W-:Y:S01]  /*6230*/  BAR.SYNC.DEFER_BLOCKING 0x0 ;  /* 0x0000000000007b1d */ /* 0x000fe20000010000 */
[----:B----4-:R-:W-:-:S05]  /*6240*/  LOP3.LUT R44, R0, 0x20, RZ, 0xfc, !PT ;  /* 0x00000020002c7812 */ /* 0x010fca00078efcff */
[----:B-1----:R1:W-:Y:S01]  /*6250*/  @P4 STG.E desc[UR22][R20.64], R40 ;  /* 0x0000002814004986 */ /* 0x0023e2000c101916 */
[----:B------:R-:W-:-:S04]  /*6260*/  LEA R22, P4, R3, R2, 0x2 ;  /* 0x0000000203167211 */ /* 0x000fc800078810ff */
[----:B------:R-:W-:Y:S01]  /*6270*/  LEA.HI.X.SX32 R23, R3, R46, 0x2, P4 ;  /* 0x0000002e03177211 */ /* 0x000fe200020f16ff */
[C---:B------:R-:W-:Y:S01]  /*6280*/  IMAD R3, R66.reuse, R37, RZ ;  /* 0x0000002542037224 */ /* 0x040fe200078e02ff */
[----:B------:R-:W-:-:S03]  /*6290*/  ISETP.LT.AND P4, PT, R66, UR15, !P0 ;  /* 0x0000000f42007c0c */ /* 0x000fc6000c781270 */
[----:B------:R4:W-:Y:S01]  /*62a0*/  @P3 STG.E desc[UR22][R22.64], R41 ;  /* 0x0000002916003986 */ /* 0x0009e2000c101916 */
[----:B------:R-:W-:-:S03]  /*62b0*/  LEA R34, P3, R3, R2, 0x2 ;  /* 0x0000000203227211 */ /* 0x000fc600078610ff */
[----:B------:R5:W-:Y:S01]  /*62c0*/  @P1 STG.E desc[UR22][R28.64], R42 ;  /* 0x0000002a1c001986 */ /* 0x000be2000c101916 */
[----:B------:R-:W-:Y:S01]  /*62d0*/  LEA.HI.X.SX32 R35, R3, R46, 0x2, P3 ;  /* 0x0000002e03237211 */ /* 0x000fe200018f16ff */
[CC--:B------:R-:W-:Y:S01]  /*62e0*/  IMAD R3, R64.reuse, R37.reuse, RZ ;  /* 0x0000002540037224 */ /* 0x0c0fe200078e02ff */
[----:B------:R-:W-:Y:S01]  /*62f0*/  ISETP.LT.AND P1, PT, R64, UR15, !P0 ;  /* 0x0000000f40007c0c */ /* 0x000fe2000c721270 */
[----:B------:R-:W-:Y:S01]  /*6300*/  @P2 STG.E desc[UR22][R30.64], R43 ;  /* 0x0000002b1e002986 */ /* 0x000fe2000c101916 */
[C---:B------:R-:W-:Y:S02]  /*6310*/  ISETP.LT.AND P3, PT, R60.reuse, UR15, !P0 ;  /* 0x0000000f3c007c0c */ /* 0x040fe4000c761270 */
[C---:B-1----:R-:W-:Y:S01]  /*6320*/  LEA R40, P2, R3.reuse, R2, 0x2 ;  /* 0x0000000203287211 */ /* 0x042fe200078410ff */
[----:B------:R-:W1:Y:S03]  /*6330*/  LDS.128 R20, [R36] ;  /* 0x0000000024147984 */ /* 0x000e660000000c00 */
[----:B----4-:R-:W-:Y:S01]  /*6340*/  LEA.HI.X.SX32 R41, R3, R46, 0x2, P2 ;  /* 0x0000002e03297211 */ /* 0x010fe200010f16ff */
[----:B--2---:R2:W-:Y:S01]  /*6350*/  @P5 STG.E desc[UR22][R32.64], R24 ;  /* 0x0000001820005986 */ /* 0x0045e2000c101916 */
[-C--:B-----5:R-:W-:Y:S01]  /*6360*/  IMAD R29, R60, R37.reuse, RZ ;  /* 0x000000253c1d7224 */ /* 0x0a0fe200078e02ff */
[C---:B------:R-:W-:Y:S01]  /*6370*/  ISETP.LT.AND P2, PT, R58.reuse, UR15, !P0 ;  /* 0x0000000f3a007c0c */ /* 0x040fe2000c741270 */
[----:B------:R-:W-:Y:S01]  /*6380*/  IMAD R3, R58, R37, RZ ;  /* 0x000000253a037224 */ /* 0x000fe200078e02ff */
[----:B------:R4:W-:Y:S01]  /*6390*/  @P4 STG.E desc[UR22][R34.64], R25 ;  /* 0x0000001922004986 */ /* 0x0009e2000c101916 */
[----:B------:R-:W-:-:S02]  /*63a0*/  ISETP.LT.AND P4, PT, R62, UR15, !P0 ;  /* 0x0000000f3e007c0c */ /* 0x000fc4000c781270 */
[----:B------:R-:W-:Y:S01]  /*63b0*/  ISETP.LT.AND P5, PT, R44, UR15, !P0 ;  /* 0x0000000f2c007c0c */ /* 0x000fe2000c7a1270 */
[----:B------:R5:W-:Y:S01]  /*63c0*/  @P1 STG.E desc[UR22][R40.64], R26 ;  /* 0x0000001a28001986 */ /* 0x000be2000c101916 */
[-C--:B------:R-:W-:Y:S02]  /*63d0*/  LEA R28, P1, R29, R2.reuse, 0x2 ;  /* 0x000000021d1c7211 */ /* 0x080fe400078210ff */
[----:B--2---:R-:W-:Y:S01]  /*63e0*/  LEA R24, P6, R45, R2, 0x2 ;  /* 0x000000022d187211 */ /* 0x004fe200078c10ff */
[----:B------:R-:W-:Y:S01]  /*63f0*/  IMAD R33, R56, R37, RZ ;  /* 0x0000002538217224 */ /* 0x000fe200078e02ff */
[-C--:B------:R-:W-:Y:S02]  /*6400*/  LEA.HI.X.SX32 R29, R29, R46.reuse, 0x2, P1 ;  /* 0x0000002e1d1d7211 */ /* 0x080fe400008f16ff */
[----:B----4-:R-:W-:Y:S02]  /*6410*/  LEA.HI.X.SX32 R25, R45, R46, 0x2, P6 ;  /* 0x0000002e2d197211 */ /* 0x010fe400030f16ff */
[----:B------:R-:W-:-:S02]  /*6420*/  LEA R30, P6, R3, R2, 0x2 ;  /* 0x00000002031e7211 */ /* 0x000fc400078c10ff */
[----:B------:R-:W-:Y:S01]  /*6430*/  ISETP.LT.AND P1, PT, R56, UR15, !P0 ;  /* 0x0000000f38007c0c */ /* 0x000fe2000c721270 */
[----:B------:R2:W-:Y:S01]  /*6440*/  @P4 STG.E desc[UR22][R24.64], R27 ;  /* 0x0000001b18004986 */ /* 0x0005e2000c101916 */
[----:B------:R-:W-:Y:S01]  /*6450*/  LEA.HI.X.SX32 R31, R3, R46, 0x2, P6 ;  /* 0x0000002e031f7211 */ /* 0x000fe200030f16ff */
[-C--:B------:R-:W-:Y:S01]  /*6460*/  IMAD R3, R54, R37.reuse, RZ ;  /* 0x0000002536037224 */ /* 0x080fe200078e02ff */
[C---:B------:R-:W-:Y:S01]  /*6470*/  ISETP.LT.AND P6, PT, R52.reuse, UR15, !P0 ;  /* 0x0000000f34007c0c */ /* 0x040fe2000c7c1270 */
[----:B---3--:R3:W-:Y:S01]  /*6480*/  @P3 STG.E desc[UR22][R28.64], R16 ;  /* 0x000000101c003986 */ /* 0x0087e2000c101916 */
[C---:B------:R-:W-:Y:S01]  /*6490*/  LEA R32, P3, R33.reuse, R2, 0x2 ;  /* 0x0000000221207211 */ /* 0x040fe200078610ff */
[----:B-----5:R-:W-:Y:S01]  /*64a0*/  IMAD R41, R52, R37, RZ ;  /* 0x0000002534297224 */ /* 0x020fe200078e02ff */
[----:B------:R-:W-:Y:S01]  /*64b0*/  LOP3.LUT R26, R0, 0x22, RZ, 0xfc, !PT ;  /* 0x00000022001a7812 */ /* 0x000fe200078efcff */
[----:B------:R4:W-:Y:S01]  /*64c0*/  @P2 STG.E desc[UR22][R30.64], R17 ;  /* 0x000000111e002986 */ /* 0x0009e2000c101916 */
[----:B------:R-:W-:-:S02]  /*64d0*/  LEA.HI.X.SX32 R33, R33, R46, 0x2, P3 ;  /* 0x0000002e21217211 */ /* 0x000fc400018f16ff */
[C---:B------:R-:W-:Y:S01]  /*64e0*/  LEA R34, P3, R3.reuse, R2, 0x2 ;  /* 0x0000000203227211 */ /* 0x040fe200078610ff */
[-C--:B--2---:R-:W-:Y:S01]  /*64f0*/  IMAD R27, R48, R37.reuse, RZ ;  /* 0x00000025301b7224 */ /* 0x084fe200078e02ff */
[----:B------:R-:W-:Y:S01]  /*6500*/  ISETP.LT.AND P2, PT, R54, UR15, !P0 ;  /* 0x0000000f36007c0c */ /* 0x000fe2000c741270 */
[----:B------:R2:W-:Y:S01]  /*6510*/  @P1 STG.E desc[UR22][R32.64], R18 ;  /* 0x0000001220001986 */ /* 0x0005e2000c101916 */
[----:B------:R-:W-:Y:S01]  /*6520*/  LEA.HI.X.SX32 R35, R3, R46, 0x2, P3 ;  /* 0x0000002e03237211 */ /* 0x000fe200018f16ff */
[C---:B------:R-:W-:Y:S01]  /*6530*/  IMAD R3, R50.reuse, R37, RZ ;  /* 0x0000002532037224 */ /* 0x040fe200078e02ff */
[C---:B------:R-:W-:Y:S02]  /*6540*/  LEA R24, P1, R41.reuse, R2, 0x2 ;  /* 0x0000000229187211 */ /* 0x040fe400078210ff */
[----:B------:R-:W-:Y:S02]  /*6550*/  ISETP.LT.AND P3, PT, R50, UR15, !P0 ;  /* 0x0000000f32007c0c */ /* 0x000fe4000c761270 */
[----:B------:R-:W-:-:S02]  /*6560*/  LEA.HI.X.SX32 R25, R41, R46, 0x2, P1 ;  /* 0x0000002e29197211 */ /* 0x000fc400008f16ff */
[C---:B---3--:R-:W-:Y:S02]  /*6570*/  LEA R16, P1, R3.reuse, R2, 0x2 ;  /* 0x0000000203107211 */ /* 0x048fe400078210ff */
[----:B------:R-:W-:Y:S01]  /*6580*/  ISETP.LT.AND P4, PT, R26, UR15, !P0 ;  /* 0x0000000f1a007c0c */ /* 0x000fe2000c781270 */
[----:B------:R-:W-:Y:S01]  /*6590*/  @P2 STG.E desc[UR22][R34.64], R19 ;  /* 0x0000001322002986 */ /* 0x000fe2000c101916 */
[----:B----4-:R-:W-:Y:S01]  /*65a0*/  LEA.HI.X.SX32 R17, R3, R46, 0x2, P1 ;  /* 0x0000002e03117211 */ /* 0x010fe200008f16ff */
[----:B------:R-:W-:Y:S01]  /*65b0*/  IMAD R3, R38, R37, RZ ;  /* 0x0000002526037224 */ /* 0x000fe200078e02ff */
[----:B------:R-:W-:Y:S01]  /*65c0*/  ISETP.LT.AND P2, PT, R48, UR15, !P0 ;  /* 0x0000000f30007c0c */ /* 0x000fe2000c741270 */
[----:B-1----:R1:W-:Y:S01]  /*65d0*/  @P6 STG.E desc[UR22][R24.64], R20 ;  /* 0x0000001418006986 */ /* 0x0023e2000c101916 */
[----:B------:R-:W-:Y:S02]  /*65e0*/  LEA R26, P6, R27, R2, 0x2 ;  /* 0x000000021b1a7211 */ /* 0x000fe400078c10ff */
[----:B--2---:R-:W-:Y:S01]  /*65f0*/  LOP3.LUT R18, R0, 0x24, RZ, 0xfc, !PT ;  /* 0x0000002400127812 */ /* 0x004fe200078efcff */
[----:B------:R2:W-:Y:S01]  /*6600*/  @P3 STG.E desc[UR22][R16.64], R21 ;  /* 0x0000001510003986 */ /* 0x0005e2000c101916 */
[----:B------:R-:W-:-:S02]  /*6610*/  ISETP.LT.AND P1, PT, R38, UR15, !P0 ;  /* 0x0000000f26007c0c */ /* 0x000fc4000c721270 */
[----:B------:R-:W-:Y:S02]  /*6620*/  LEA.HI.X.SX32 R27, R27, R46, 0x2, P6 ;  /* 0x0000002e1b1b7211 */ /* 0x000fe400030f16ff */
[----:B------:R-:W-:Y:S02]  /*6630*/  ISETP.LT.AND P3, PT, R18, UR15, !P0 ;  /* 0x0000000f12007c0c */ /* 0x000fe4000c761270 */
[C---:B------:R-:W-:Y:S01]  /*6640*/  LEA R18, P6, R3.reuse, R2, 0x2 ;  /* 0x0000000203127211 */ /* 0x040fe200078c10ff */
[----:B------:R3:W-:Y:S01]  /*6650*/  @P2 STG.E desc[UR22][R26.64], R22 ;  /* 0x000000161a002986 */ /* 0x0007e2000c101916 */
[----:B-1----:R-:W-:Y:S02]  /*6660*/  LOP3.LUT R20, R0, 0x28, RZ, 0xfc, !PT ;  /* 0x0000002800147812 */ /* 0x002fe400078efcff */
[----:B------:R-:W-:Y:S01]  /*6670*/  LEA.HI.X.SX32 R19, R3, R46, 0x2, P6 ;  /* 0x0000002e03137211 */ /* 0x000fe200030f16ff */
[----:B------:R-:W-:Y:S01]  /*6680*/  IMAD R3, R37, 0x2, R39 ;  /* 0x0000000225037824 */ /* 0x000fe200078e0227 */
[----:B------:R-:W-:-:S02]  /*6690*/  LEA R24, P6, R39, R2, 0x2 ;  /* 0x0000000227187211 */ /* 0x000fc400078c10ff */
[----:B------:R-:W-:Y:S01]  /*66a0*/  LOP3.LUT R28, R0, 0x26, RZ, 0xfc, !PT ;  /* 0x00000026001c7812 */ /* 0x000fe200078efcff */
[----:B------:R1:W-:Y:S01]  /*66b0*/  @P1 STG.E desc[UR22][R18.64], R23 ;  /* 0x0000001712001986 */ /* 0x0003e2000c101916 */
[----:B------:R-:W-:Y:S01]  /*66c0*/  LEA.HI.X.SX32 R25, R39, R46, 0x2, P6 ;  /* 0x0000002e27197211 */ /* 0x000fe200030f16ff */
[----:B--2---:R-:W-:Y:S01]  /*66d0*/  IMAD R21, R37, 0x2, R3 ;  /* 0x0000000225157824 */ /* 0x004fe200078e0203 */
[----:B------:R-:W-:Y:S02]  /*66e0*/  ISETP.LT.AND P1, PT, R20, UR15, !P0 ;  /* 0x0000000f14007c0c */ /* 0x000fe4000c721270 */
[C---:B------:R-:W-:Y:S01]  /*66f0*/  LEA R16, P6, R3.reuse, R2, 0x2 ;  /* 0x0000000203107211 */ /* 0x040fe200078c10ff */
[----:B------:R2:W-:Y:S01]  /*6700*/  @P5 STG.E desc[UR22][R24.64], R12 ;  /* 0x0000000c18005986 */ /* 0x0005e2000c101916 */
[----:B------:R-:W-:Y:S02]  /*6710*/  LOP3.LUT R20, R0, 0x2a, RZ, 0xfc, !PT ;  /* 0x0000002a00147812 */ /* 0x000fe400078efcff */
[----:B------:R-:W-:Y:S01]  /*6720*/  LEA.HI.X.SX32 R17, R3, R46, 0x2, P6 ;  /* 0x0000002e03117211 */ /* 0x000fe200030f16ff */
[----:B------:R-:W-:Y:S01]  /*6730*/  IMAD R3, R37, 0x2, R21 ;  /* 0x0000000225037824 */ /* 0x000fe200078e0215 */
[----:B------:R-:W-:-:S02]  /*6740*/  ISETP.LT.AND P5, PT, R20, UR15, !P0 ;  /* 0x0000000f14007c0c */ /* 0x000fc4000c7a1270 */
[----:B------:R-:W-:Y:S01]  /*6750*/  LEA R20, P6, R21, R2, 0x2 ;  /* 0x0000000215147211 */ /* 0x000fe200078c10ff */
[----:B------:R-:W-:Y:S01]  /*6760*/  @P4 STG.E desc[UR22][R16.64], R13 ;  /* 0x0000000d10004986 */ /* 0x000fe2000c101916 */
[----:B---3--:R-:W-:Y:S01]  /*6770*/  LOP3.LUT R22, R0, 0x2c, RZ, 0xfc, !PT ;  /* 0x0000002c00167812 */ /* 0x008fe200078efcff */
[----:B-1----:R-:W-:Y:S01]  /*6780*/  IMAD R23, R37, 0x2, R3 ;  /* 0x0000000225177824 */ /* 0x002fe200078e0203 */
[----:B------:R-:W-:Y:S02]  /*6790*/  ISETP.LT.AND P2, PT, R28, UR15, !P0 ;  /* 0x0000000f1c007c0c */ /* 0x000fe4000c741270 */
[----:B------:R-:W-:Y:S02]  /*67a0*/  LEA.HI.X.SX32 R21, R21, R46, 0x2, P6 ;  /* 0x0000002e15157211 */ /* 0x000fe400030f16ff */
[----:B------:R-:W-:Y:S02]  /*67b0*/  ISETP.LT.AND P4, PT, R22, UR15, !P0 ;  /* 0x0000000f16007c0c */ /* 0x000fe4000c781270 */
[----:B------:R-:W-:Y:S01]  /*67c0*/  LOP3.LUT R22, R0, 0x2e, RZ, 0xfc, !PT ;  /* 0x0000002e00167812 */ /* 0x000fe200078efcff */
[----:B------:R1:W-:Y:S01]  /*67d0*/  @P3 STG.E desc[UR22][R20.64], R14 ;  /* 0x0000000e14003986 */ /* 0x0003e2000c101916 */
[----:B------:R-:W-:-:S02]  /*67e0*/  LEA R18, P6, R3, R2, 0x2 ;  /* 0x0000000203127211 */ /* 0x000fc400078c10ff */
[----:B------:R-:W-:Y:S02]  /*67f0*/  ISETP.LT.AND P3, PT, R22, UR15, !P0 ;  /* 0x0000000f16007c0c */ /* 0x000fe4000c761270 */
[----:B------:R-:W-:Y:S01]  /*6800*/  LEA.HI.X.SX32 R19, R3, R46, 0x2, P6 ;  /* 0x0000002e03137211 */ /* 0x000fe200030f16ff */
[----:B------:R-:W-:Y:S01]  /*6810*/  IMAD R3, R37, 0x2, R23 ;  /* 0x0000000225037824 */ /* 0x000fe200078e0217 */
[C---:B------:R-:W-:Y:S02]  /*6820*/  LEA R22, P6, R23.reuse, R2, 0x2 ;  /* 0x0000000217167211 */ /* 0x040fe400078c10ff */
[----:B--2---:R-:W-:Y:S01]  /*6830*/  LOP3.LUT R12, R0, 0x30, RZ, 0xfc, !PT ;  /* 0x00000030000c7812 */ /* 0x004fe200078efcff */
[----:B------:R-:W-:Y:S01]  /*6840*/  @P2 STG.E desc[UR22][R18.64], R15 ;  /* 0x0000000f12002986 */ /* 0x000fe2000c101916 */
[----:B------:R-:W-:Y:S01]  /*6850*/  LEA.HI.X.SX32 R23, R23, R46, 0x2, P6 ;  /* 0x0000002e17177211 */ /* 0x000fe200030f16ff */
[----:B-1----:R-:W-:Y:S01]  /*6860*/  IMAD R14, R37, 0x2, R3 ;  /* 0x00000002250e7824 */ /* 0x002fe200078e0203 */
[----:B------:R-:W-:-:S02]  /*6870*/  ISETP.LT.AND P2, PT, R12, UR15, !P0 ;  /* 0x0000000f0c007c0c */ /* 0x000fc4000c741270 */
[----:B------:R-:W-:Y:S01]  /*6880*/  LOP3.LUT R16, R0, 0x32, RZ, 0xfc, !PT ;  /* 0x0000003200107812 */ /* 0x000fe200078efcff */
[----:B------:R1:W-:Y:S01]  /*6890*/  @P1 STG.E desc[UR22][R22.64], R8 ;  /* 0x0000000816001986 */ /* 0x0003e2000c101916 */
[C---:B------:R-:W-:Y:S02]  /*68a0*/  LEA R12, P6, R3.reuse, R2, 0x2 ;  /* 0x00000002030c7211 */ /* 0x040fe400078c10ff */
[----:B------:R-:W-:Y:S02]  /*68b0*/  ISETP.LT.AND P1, PT, R16, UR15, !P0 ;  /* 0x0000000f10007c0c */ /* 0x000fe4000c721270 */
[----:B------:R-:W-:Y:S01]  /*68c0*/  LEA.HI.X.SX32 R13, R3, R46, 0x2, P6 ;  /* 0x0000002e030d7211 */ /* 0x000fe200030f16ff */
[C---:B------:R-:W-:Y:S01]  /*68d0*/  IMAD R3, R37.reuse, 0x2, R14 ;  /* 0x0000000225037824 */ /* 0x040fe200078e020e */
[----:B------:R-:W-:Y:S02]  /*68e0*/  LEA R16, P6, R14, R2, 0x2 ;  /* 0x000000020e107211 */ /* 0x000fe400078c10ff */
[----:B------:R-:W-:Y:S01]  /*68f0*/  LOP3.LUT R20, R0, 0x34, RZ, 0xfc, !PT ;  /* 0x0000003400147812 */ /* 0x000fe200078efcff */
[----:B------:R2:W-:Y:S01]  /*6900*/  @P5 STG.E desc[UR22][R12.64], R9 ;  /* 0x000000090c005986 */ /* 0x0005e2000c101916 */
[----:B------:R-:W-:Y:S01]  /*6910*/  LEA.HI.X.SX32 R17, R14, R46, 0x2, P6 ;  /* 0x0000002e0e117211 */ /* 0x000fe200030f16ff */
[----:B-1----:R-:W-:Y:S01]  /*6920*/  IMAD R8, R37, 0x2, R3 ;  /* 0x0000000225087824 */ /* 0x002fe200078e0203 */
[----:B------:R-:W-:-:S02]  /*6930*/  LEA R14, P6, R3, R2, 0x2 ;  /* 0x00000002030e7211 */ /* 0x000fc400078c10ff */
[----:B------:R-:W-:Y:S01]  /*6940*/  LOP3.LUT R18, R0, 0x36, RZ, 0xfc, !PT ;  /* 0x0000003600127812 */ /* 0x000fe200078efcff */
[----:B------:R1:W-:Y:S01]  /*6950*/  @P4 STG.E desc[UR22][R16.64], R10 ;  /* 0x0000000a10004986 */ /* 0x0003e2000c101916 */
[----:B------:R-:W-:Y:S02]  /*6960*/  ISETP.LT.AND P5, PT, R20, UR15, !P0 ;  /* 0x0000000f14007c0c */ /* 0x000fe4000c7a1270 */
[----:B------:R-:W-:Y:S01]  /*6970*/  LEA.HI.X.SX32 R15, R3, R46, 0x2, P6 ;  /* 0x0000002e030f7211 */ /* 0x000fe200030f16ff */
[----:B------:R-:W3:Y:S01]  /*6980*/  LDS.128 R20, [R36+0x800] ;  /* 0x0008000024147984 */ /* 0x000ee20000000c00 */
[----:B------:R-:W-:Y:S01]  /*6990*/  ISETP.LT.AND P4, PT, R18, UR15, !P0 ;  /* 0x0000000f12007c0c */ /* 0x000fe2000c781270 */
[C---:B------:R-:W-:Y:S01]  /*69a0*/  IMAD R3, R37.reuse, 0x2, R8 ;  /* 0x0000000225037824 */ /* 0x040fe200078e0208 */
[----:B------:R-:W-:Y:S01]  /*69b0*/  LEA R18, P6, R8, R2, 0x2 ;  /* 0x0000000208127211 */ /* 0x000fe200078c10ff */
[----:B------:R4:W-:Y:S01]  /*69c0*/  @P3 STG.E desc[UR22][R14.64], R11 ;  /* 0x0000000b0e003986 */ /* 0x0009e2000c101916 */
[----:B--2---:R-:W-:Y:S01]  /*69d0*/  LOP3.LUT R9, R0, 0x38, RZ, 0xfc, !PT ;  /* 0x0000003800097812 */ /* 0x004fe200078efcff */
[----:B------:R-:W-:Y:S01]  /*69e0*/  IMAD R13, R37, 0x2, R3 ;  /* 0x00000002250d7824 */ /* 0x000fe200078e0203 */
[----:B------:R-:W-:-:S02]  /*69f0*/  LEA.HI.X.SX32 R19, R8, R46, 0x2, P6 ;  /* 0x0000002e08137211 */ /* 0x000fc400030f16ff */
[----:B------:R-:W-:Y:S02]  /*6a00*/  LEA R8, P6, R3, R2, 0x2 ;  /* 0x0000000203087211 */ /* 0x000fe400078c10ff */
[----:B------:R-:W-:Y:S01]  /*6a10*/  ISETP.LT.AND P3, PT, R9, UR15, !P0 ;  /* 0x0000000f09007c0c */ /* 0x000fe2000c761270 */
[----:B------:R2:W-:Y:S01]  /*6a20*/  @P2 STG.E desc[UR22][R18.64], R4 ;  /* 0x0000000412002986 */ /* 0x0005e2000c101916 */
[----:B------:R-:W-:Y:S01]  /*6a30*/  LEA.HI.X.SX32 R9, R3, R46, 0x2, P6 ;  /* 0x0000002e03097211 */ /* 0x000fe200030f16ff */
[C---:B------:R-:W-:Y:S01]  /*6a40*/  IMAD R3, R37.reuse, 0x2, R13 ;  /* 0x0000000225037824 */ /* 0x040fe200078e020d */
[C---:B------:R-:W-:Y:S02]  /*6a50*/  LOP3.LUT R12, R0.reuse, 0x3a, RZ, 0xfc, !PT ;  /* 0x0000003a000c7812 */ /* 0x040fe400078efcff */
[----:B-1----:R-:W-:Y:S01]  /*6a60*/  LOP3.LUT R17, R0, 0x3e, RZ, 0xfc, !PT ;  /* 0x0000003e00117812 */ /* 0x002fe200078efcff */
[----:B----4-:R-:W-:Y:S01]  /*6a70*/  IMAD R15, R37, 0x2, R3 ;  /* 0x00000002250f7824 */ /* 0x010fe200078e0203 */
[----:B------:R-:W-:Y:S01]  /*6a80*/  ISETP.LT.AND P2, PT, R12, UR15, !P0 ;  /* 0x0000000f0c007c0c */ /* 0x000fe2000c741270 */
[----:B------:R1:W-:Y:S01]  /*6a90*/  @P1 STG.E desc[UR22][R8.64], R5 ;  /* 0x0000000508001986 */ /* 0x0003e2000c101916 */
[----:B------:R-:W-:-:S02]  /*6aa0*/  LEA R10, P6, R13, R2, 0x2 ;  /* 0x000000020d0a7211 */ /* 0x000fc400078c10ff */
[----:B------:R-:W-:Y:S01]  /*6ab0*/  LOP3.LUT R24, R0, 0x3c, RZ, 0xfc, !PT ;  /* 0x0000003c00187812 */ /* 0x000fe200078efcff */
[----:B------:R-:W-:Y:S01]  /*6ac0*/  IMAD R0, R37, 0x2, R15 ;  /* 0x0000000225007824 */ /* 0x000fe200078e020f */
[----:B------:R-:W-:Y:S02]  /*6ad0*/  LEA R12, P1, R3, R2, 0x2 ;  /* 0x00000002030c7211 */ /* 0x000fe400078210ff */
[-C--:B------:R-:W-:Y:S01]  /*6ae0*/  LEA.HI.X.SX32 R11, R13, R46.reuse, 0x2, P6 ;  /* 0x0000002e0d0b7211 */ /* 0x080fe200030f16ff */
[----:B------:R-:W-:Y:S01]  /*6af0*/  IMAD R16, R37, 0x2, R0 ;  /* 0x0000000225107824 */ /* 0x000fe200078e0200 */
[----:B------:R-:W-:Y:S02]  /*6b00*/  LEA.HI.X.SX32 R13, R3, R46, 0x2, P1 ;  /* 0x0000002e030d7211 */ /* 0x000fe400008f16ff */
[-C--:B------:R-:W-:Y:S01]  /*6b10*/  LEA R14, P6, R15, R2.reuse, 0x2 ;  /* 0x000000020f0e7211 */ /* 0x080fe200078c10ff */
[----:B------:R-:W-:Y:S01]  /*6b20*/  IMAD R37, R37, 0x2, R16 ;  /* 0x0000000225257824 */ /* 0x000fe200078e0210 */
[----:B--2---:R-:W-:Y:S01]  /*6b30*/  LEA R4, P1, R0, R2, 0x2 ;  /* 0x0000000200047211 */ /* 0x004fe200078210ff */
[----:B------:R2:W-:Y:S01]  /*6b40*/  @P5 STG.E desc[UR22][R10.64], R6 ;  /* 0x000000060a005986 */ /* 0x0005e2000c101916 */
[----:B------:R-:W-:-:S02]  /*6b50*/  LEA.HI.X.SX32 R15, R15, R46, 0x2, P6 ;  /* 0x0000002e0f0f7211 */ /* 0x000fc400030f16ff */
[----:B-1----:R-:W-:Y:S01]  /*6b60*/  LEA.HI.X.SX32 R5, R0, R46, 0x2, P1 ;  /* 0x0000002e00057211 */ /* 0x002fe200008f16ff */
[----:B------:R2:W-:Y:S01]  /*6b70*/  @P4 STG.E desc[UR22][R12.64], R7 ;  /* 0x000000070c004986 */ /* 0x0005e2000c101916 */
[----:B------:R-:W-:Y:S02]  /*6b80*/  LEA R8, P6, R16, R2, 0x2 ;  /* 0x0000000210087211 */ /* 0x000fe400078c10ff */
[----:B------:R-:W-:Y:S01]  /*6b90*/  ISETP.LT.AND P1, PT, R24, UR15, !P0 ;  /* 0x0000000f18007c0c */ /* 0x000fe2000c721270 */
[----:B---3--:R2:W-:Y:S01]  /*6ba0*/  @P3 STG.E desc[UR22][R14.64], R20 ;  /* 0x000000140e003986 */ /* 0x0085e2000c101916 */
[----:B------:R-:W-:Y:S02]  /*6bb0*/  ISETP.LT.AND P0, PT, R17, UR15, !P0 ;  /* 0x0000000f11007c0c */ /* 0x000fe4000c701270 */
[----:B------:R-:W-:Y:S01]  /*6bc0*/  LEA.HI.X.SX32 R9, R16, R46, 0x2, P6 ;  /* 0x0000002e10097211 */ /* 0x000fe200030f16ff */
[----:B------:R2:W-:Y:S01]  /*6bd0*/  @P2 STG.E desc[UR22][R4.64], R21 ;  /* 0x0000001504002986 */ /* 0x0005e2000c101916 */
[----:B------:R-:W-:-:S04]  /*6be0*/  LEA R2, P6, R37, R2, 0x2 ;  /* 0x0000000225027211 */ /* 0x000fc800078c10ff */
[----:B------:R-:W-:-:S03]  /*6bf0*/  LEA.HI.X.SX32 R3, R37, R46, 0x2, P6 ;  /* 0x0000002e25037211 */ /* 0x000fc600030f16ff */
[----:B------:R2:W-:Y:S04]  /*6c00*/  @P1 STG.E desc[UR22][R8.64], R22 ;  /* 0x0000001608001986 */ /* 0x0005e8000c101916 */
[----:B------:R2:W-:Y:S01]  /*6c10*/  @P0 STG.E desc[UR22][R2.64], R23 ;  /* 0x0000001702000986 */ /* 0x0005e2000c101916 */
[----:B------:R-:W-:Y:S06]  /*6c20*/  BAR.SYNC.DEFER_BLOCKING 0x0 ;  /* 0x0000000000007b1d */ /* 0x000fec0000010000 */
[----:B------:R-:W-:Y:S05]  /*6c30*/  BRA.U UP0, `(.L_x_13) ;  /* 0x0000000100a07547 */ /* 0x000fea000b800000 */
[----:B------:R-:W1:Y:S01]  /*6c40*/  S2UR UR5, SR_CgaCtaId ;  /* 0x00000000000579c3 */ /* 0x000e620000008800 */
[----:B------:R-:W-:Y:S01]  /*6c50*/  NOP ;  /* 0x0000000000007918 */ /* 0x000fe20000000000 */
[----:B------:R-:W-:Y:S01]  /*6c60*/  UMOV UR4, 0x50 ;  /* 0x0000005000047882 */ /* 0x000fe20000000000 */
[----:B------:R-:W-:Y:S02]  /*6c70*/  IMAD.U32 R0, RZ, RZ, UR26 ;  /* 0x0000001aff007e24 */ /* 0x000fe4000f8e00ff */
[----:B--2---:R-:W-:Y:S02]  /*6c80*/  IMAD.MOV.U32 R3, RZ, RZ, 0x3 ;  /* 0x00000003ff037424 */ /* 0x004fe400078e00ff */
[----:B------:R-:W-:Y:S01]  /*6c90*/  IMAD.MOV.U32 R7, RZ, RZ, 0x1 ;  /* 0x00000001ff077424 */ /* 0x000fe200078e00ff */
[----:B------:R-:W-:-:S04]  /*6ca0*/  LOP3.LUT R0, R0, 0xffff, RZ, 0xc0, !PT ;  /* 0x0000ffff00007812 */ /* 0x000fc800078ec0ff */
[----:B------:R-:W-:-:S05]  /*6cb0*/  SHF.R.U32.HI R0, RZ, 0x5, R0 ;  /* 0x00000005ff007819 */ /* 0x000fca0000011600 */
[----:B------:R-:W-:Y:S01]  /*6cc0*/  VIADD R2, R0, 0x10 ;  /* 0x0000001000027836 */ /* 0x000fe20000000000 */
[----:B------:R-:W-:Y:S01]  /*6cd0*/  SHF.L.U32 R0, R3, R0, RZ ;  /* 0x0000000003007219 */ /* 0x000fe200000006ff */
[----:B-1----:R-:W-:-:S03]  /*6ce0*/  ULEA UR6, UR5, UR4, 0x18 ;  /* 0x0000000405067291 */ /* 0x002fc6000f8ec0ff */
[----:B------:R-:W-:-:S04]  /*6cf0*/  SHF.L.U32 R3, R7, R2, RZ ;  /* 0x0000000207037219 */ /* 0x000fc800000006ff */
[----:B------:R-:W-:Y:S02]  /*6d00*/  LOP3.LUT R0, R3, R0, RZ, 0xfc, !PT ;  /* 0x0000000003007212 */ /* 0x000fe400078efcff */
[----:B------:R-:W1:Y:S02]  /*6d10*/  LDS R5, [UR6] ;  /* 0x00000006ff057984 */ /* 0x000e640008000800 */
[C---:B------:R-:W-:Y:S02]  /*6d20*/  LOP3.LUT R2, R0.reuse, 0xffff, RZ, 0xc0, !PT ;  /* 0x0000ffff00027812 */ /* 0x040fe400078ec0ff */
[----:B-1----:R-:W-:-:S04]  /*6d30*/  LOP3.LUT R3, R0, 0xffff, R5, 0x80, !PT ;  /* 0x0000ffff00037812 */ /* 0x002fc800078e8005 */
[----:B------:R-:W-:-:S13]  /*6d40*/  ISETP.NE.AND P0, PT, R3, R2, PT ;  /* 0x000000020300720c */ /* 0x000fda0003f05270 */
[----:B------:R-:W-:Y:S05]  /*6d50*/  @P0 BRA `(.L_x_14) ;  /* 0x0000000000500947 */ /* 0x000fea0003800000 */
[----:B------:R-:W-:Y:S02]  /*6d60*/  SHF.R.U32.HI R5, RZ, 0x10, R5 ;  /* 0x00000010ff057819 */ /* 0x000fe40000011605 */
[----:B------:R-:W-:-:S04]  /*6d70*/  SHF.R.U32.HI R2, RZ, 0x10, R0 ;  /* 0x00000010ff027819 */ /* 0x000fc80000011600 */
[----:B------:R-:W-:-:S04]  /*6d80*/  LOP3.LUT R5, R5, R2, RZ, 0xc0, !PT ;  /* 0x0000000205057212 */ /* 0x000fc800078ec0ff */
[----:B------:R-:W-:-:S13]  /*6d90*/  ISETP.NE.AND P0, PT, R5, R2, PT ;  /* 0x000000020500720c */ /* 0x000fda0003f05270 */
[----:B------:R-:W-:Y:S05]  /*6da0*/  @P0 BRA `(.L_x_15) ;  /* 0x0000000000300947 */ /* 0x000fea0003800000 */
[----:B------:R-:W-:Y:S01]  /*6db0*/  R2UR UR4, R0 ;  /* 0x00000000000472ca */ /* 0x000fe200000e0000 */
[----:B------:R-:W-:Y:S01]  /*6dc0*/  VOTEU.ANY UR5, UPT, PT ;  /* 0x0000000000057886 */ /* 0x000fe200038e0100 */
[----:B------:R-:W1:Y:S01]  /*6dd0*/  S2R R0, SR_LANEID ;  /* 0x0000000000007919 */ /* 0x000e620000000000 */
[----:B------:R-:W-:-:S10]  /*6de0*/  UFLO.U32 UR5, UR5 ;  /* 0x00000005000572bd */ /* 0x000fd400080e0000 */
[----:B------:R-:W-:-:S06]  /*6df0*/  ULOP3.LUT UR4, URZ, UR4, URZ, 0x33, !UPT ;  /* 0x00000004ff047292 */ /* 0x000fcc000f8e33ff */
[----:B------:R-:W-:-:S04]  /*6e00*/  IMAD.U32 R2, RZ, RZ, UR4 ;  /* 0x00000004ff027e24 */ /* 0x000fc8000f8e00ff */
[----:B------:R-:W2:Y:S02]  /*6e10*/  REDUX UR7, R2 ;  /* 0x00000000020773c4 */ /* 0x000ea40000000000 */
[----:B------:R3:W-:Y:S01]  /*6e20*/  UTCATOMSWS.AND URZ, UR4 ;  /* 0x0000000400ff79e3 */ /* 0x0007e20008000000 */
[----:B-1----:R-:W-:Y:S01]  /*6e30*/  ISETP.EQ.U32.AND P0, PT, R0, UR5, PT ;  /* 0x0000000500007c0c */ /* 0x002fe2000bf02070 */
[----:B--2---:R-:W-:-:S12]  /*6e40*/  IMAD.U32 R0, RZ, RZ, UR7 ;  /* 0x00000007ff007e24 */ /* 0x004fd8000f8e00ff */
[----:B------:R3:W-:Y:S01]  /*6e50*/  @P0 ATOMS.AND RZ, [UR6], R0 ;  /* 0x00000000ffff098c */ /* 0x0007e2000a800006 */
[----:B------:R-:W-:Y:S05]  /*6e60*/  BRA `(.L_x_13) ;  /* 0x0000000000147947 */ /* 0x000fea0003800000 */
.L_x_15:
[----:B------:R-:W-:-:S07]  /*6e70*/  MOV R2, 0x6e90 ;  /* 0x00006e9000027802 */ /* 0x000fce0000000f00 */
[----:B------:R-:W-:Y:S05]  /*6e80*/  CALL.REL.NOINC `($__internal_0_$__cuda_sm10x_tcgen05_guardrail_trap_col_being_dealloced_not_returned_by_alloc) ;  /* 0x00000000002c7944 */ /* 0x000fea0003c00000 */
[----:B------:R-:W-:Y:S05]  /*6e90*/  BRA `(.L_x_13) ;  /* 0x0000000000087947 */ /* 0x000fea0003800000 */
.L_x_14:
[----:B------:R-:W-:-:S07]  /*6ea0*/  MOV R2, 0x6ec0 ;  /* 0x00006ec000027802 */ /* 0x000fce0000000f00 */
[----:B------:R-:W-:Y:S05]  /*6eb0*/  CALL.REL.NOINC `($__internal_2_$__cuda_sm10x_tcgen05_guardrail_trap_unallocated_columns_being_dealloced) ;  /* 0x0000000000387944 */ /* 0x000fea0003c00000 */
.L_x_13:
[----:B------:R-:W-:Y:S01]  /*6ec0*/  NOP ;  /* 0x0000000000007918 */ /* 0x000fe20000000000 */
[----:B---3--:R-:W-:Y:S05]  /*6ed0*/  EXIT ;  /* 0x000000000000794d */ /* 0x008fea0003800000 */
.L_x_9:
[----:B------:R-:W1:Y:S02]  /*6ee0*/  SYNCS.PHASECHK.TRANS64.TRYWAIT P4, [UR18], R4 ;  /* 0x00000004ff0075a7 */ /* 0x000e640008081112 */
[----:B-1----:R-:W-:Y:S05]  /*6ef0*/  @!P4 BRA `(.L_x_9) ;  /* 0xfffffffc00f8c947 */ /* 0x002fea000383ffff */
[----:B------:R-:W-:Y:S05]  /*6f00*/  BRA `(.L_x_16) ;  /* 0xffffffdc00dc7947 */ /* 0x000fea000383ffff */
.L_x_12:
[----:B------:R-:W1:Y:S02]  /*6f10*/  SYNCS.PHASECHK.TRANS64.TRYWAIT P1, [UR12], R4 ;  /* 0x00000004ff0075a7 */ /* 0x000e64000802110c */
[----:B-1----:R-:W-:Y:S05]  /*6f20*/  @!P1 BRA `(.L_x_12) ;  /* 0xfffffffc00f89947 */ /* 0x002fea000383ffff */
[----:B------:R-:W-:Y:S05]  /*6f30*/  BRA `(.L_x_11) ;  /* 0xffffffec00087947 */ /* 0x000fea000383ffff */
        .weak           $__internal_0_$__cuda_sm10x_tcgen05_guardrail_trap_col_being_dealloced_not_returned_by_alloc
        .type           $__internal_0_$__cuda_sm10x_tcgen05_guardrail_trap_col_being_dealloced_not_returned_by_alloc,@function
        .size           $__internal_0_$__cuda_sm10x_tcgen05_guardrail_trap_col_being_dealloced_not_returned_by_alloc,($__internal_1_$__cuda_sm10x_tcgen05_guardrail_trap_phase_invalid_during_alloc - $__internal_0_$__cuda_sm10x_tcgen05_guardrail_trap_col_being_dealloced_not_returned_by_alloc)
$__internal_0_$__cuda_sm10x_tcgen05_guardrail_trap_col_being_dealloced_not_returned_by_alloc:
[----:B------:R-:W-:Y:S05]  /*6f40*/  BPT.TRAP 0x1 ;  /* 0x000000040000795c */ /* 0x000fea0000300000 */
[----:B------:R-:W-:-:S04]  /*6f50*/  IMAD.MOV.U32 R3, RZ, RZ, 0x0 ;  /* 0x00000000ff037424 */ /* 0x000fc800078e00ff */
[----:B------:R-:W-:Y:S05]  /*6f60*/  RET.REL.NODEC R2 `(matmul_kernel) ;  /* 0xffffff9002247950 */ /* 0x000fea0003c3ffff */
        .weak           $__internal_1_$__cuda_sm10x_tcgen05_guardrail_trap_phase_invalid_during_alloc
        .type           $__internal_1_$__cuda_sm10x_tcgen05_guardrail_trap_phase_invalid_during_alloc,@function
        .size           $__internal_1_$__cuda_sm10x_tcgen05_guardrail_trap_phase_invalid_during_alloc,($__internal_2_$__cuda_sm10x_tcgen05_guardrail_trap_unallocated_columns_being_dealloced - $__internal_1_$__cuda_sm10x_tcgen05_guardrail_trap_phase_invalid_during_alloc)
$__internal_1_$__cuda_sm10x_tcgen05_guardrail_trap_phase_invalid_during_alloc:
[----:B------:R-:W-:Y:S05]  /*6f70*/  BPT.TRAP 0x1 ;  /* 0x000000040000795c */ /* 0x000fea0000300000 */
[----:B------:R-:W-:-:S04]  /*6f80*/  IMAD.MOV.U32 R3, RZ, RZ, 0x0 ;  /* 0x00000000ff037424 */ /* 0x000fc800078e00ff */
[----:B------:R-:W-:Y:S05]  /*6f90*/  RET.REL.NODEC R2 `(matmul_kernel) ;  /* 0xffffff9002187950 */ /* 0x000fea0003c3ffff */
        .weak           $__internal_2_$__cuda_sm10x_tcgen05_guardrail_trap_unallocated_columns_being_dealloced
        .type           $__internal_2_$__cuda_sm10x_tcgen05_guardrail_trap_unallocated_columns_being_dealloced,@function
        .size           $__internal_2_$__cuda_sm10x_tcgen05_guardrail_trap_unallocated_columns_being_dealloced,(.L_x_20 - $__internal_2_$__cuda_sm10x_tcgen05_guardrail_trap_unallocated_columns_being_dealloced)
$__internal_2_$__cuda_sm10x_tcgen05_guardrail_trap_unallocated_columns_being_dealloced:
[----:B------:R-:W-:Y:S05]  /*6fa0*/  BPT.TRAP 0x1 ;  /* 0x000000040000795c */ /* 0x000fea0000300000 */
[----:B------:R-:W-:-:S04]  /*6fb0*/  IMAD.MOV.U32 R3, RZ, RZ, 0x0 ;  /* 0x00000000ff037424 */ /* 0x000fc800078e00ff */
[----:B------:R-:W-:Y:S05]  /*6fc0*/  RET.REL.NODEC R2 `(matmul_kernel) ;  /* 0xffffff90020c7950 */ /* 0x000fea0003c3ffff */
.L_x_17:
[----:B------:R-:W-:-:S00]  /*6fd0*/  BRA `(.L_x_17) ;  /* 0xfffffffc00fc7947 */ /* 0x000fc0000383ffff */
[----:B------:R-:W-:-:S00]  /*6fe0*/  NOP ;  /* 0x0000000000007918 */ /* 0x000fc00000000000 */
        /* <DEDUP_REMOVED lines=9> */
.L_x_20:


//--------------------- .nv.shared.matmul_kernel  --------------------------
	.section	.nv.shared.matmul_kernel,"aw",@nobits
	.sectionflags	@""
	.align	16
	.zero		1024


//--------------------- .nv.shared.reserved.0     --------------------------
	.section	.nv.shared.reserved.0,"aw",@nobits
	.align	8
	.weak		__nv_reservedSMEM_offset_0_alias
	.size		__nv_reservedSMEM_offset_0_alias, 0, 64
	.other		__nv_reservedSMEM_offset_0_alias,@"STO_CUDA_RESERVED_SHARED STV_DEFAULT"
__nv_reservedSMEM_offset_0_alias:
	.zero		0
.nv.shared.reserved.0:
	.zero		64
	.weak		__nv_reservedSMEM_allocation_phase
	.type		__nv_reservedSMEM_allocation_phase,@object
	.size		__nv_reservedSMEM_allocation_phase,(.L_0 - __nv_reservedSMEM_allocation_phase)
__nv_reservedSMEM_allocation_phase:
	.zero		1
.L_0:
	.zero		7
	.weak		__nv_reservedSMEM_devtool_atexit_pc
	.type		__nv_reservedSMEM_devtool_atexit_pc,@object
	.size		__nv_reservedSMEM_devtool_atexit_pc,(__nv_reservedSMEM_allocation_mask - __nv_reservedSMEM_devtool_atexit_pc)
__nv_reservedSMEM_devtool_atexit_pc:
	.zero		8
	.weak		__nv_reservedSMEM_allocation_mask
	.type		__nv_reservedSMEM_allocation_mask,@object
	.size		__nv_reservedSMEM_allocation_mask,(.L_2 - __nv_reservedSMEM_allocation_mask)
__nv_reservedSMEM_allocation_mask:
	.zero		4
.L_2:


//--------------------- .nv.constant0.matmul_kernel --------------------------
	.section	.nv.constant0.matmul_kernel,"a",@progbits
	.sectionflags	@""
	.align	4
.nv.constant0.matmul_kernel:
	.zero		976


//--------------------- SYMBOLS --------------------------

	.type		.nv.reservedSmem.offset0,@object
	.size		.nv.reservedSmem.offset0,0x4
	.type		.nv.reservedSmem.cap,@object
	.size		.nv.reservedSmem.cap,0x4
